//
// Generated by NVIDIA NVVM Compiler
//
// Compiler Build ID: CL-36424714
// Cuda compilation tools, release 13.0, V13.0.88
// Based on NVVM 20.0.0
//

.version 9.0
.target sm_100
.address_size 64

	// .globl	_Z20initToInfinity_floatPfi
.extern .shared .align 16 .b8 shared_mem[];

.visible .entry _Z20initToInfinity_floatPfi(
	.param .u64 .ptr .align 1 _Z20initToInfinity_floatPfi_param_0,
	.param .u32 _Z20initToInfinity_floatPfi_param_1
)
{
	.reg .pred 	%p<2>;
	.reg .b32 	%r<7>;
	.reg .b64 	%rd<5>;

	ld.param.u64 	%rd1, [_Z20initToInfinity_floatPfi_param_0];
	ld.param.u32 	%r2, [_Z20initToInfinity_floatPfi_param_1];
	mov.u32 	%r3, %ntid.x;
	mov.u32 	%r4, %ctaid.x;
	mov.u32 	%r5, %tid.x;
	mad.lo.s32 	%r1, %r3, %r4, %r5;
	setp.ge.s32 	%p1, %r1, %r2;
	@%p1 bra 	$L__BB0_2;
	cvta.to.global.u64 	%rd2, %rd1;
	mul.wide.s32 	%rd3, %r1, 4;
	add.s64 	%rd4, %rd2, %rd3;
	mov.b32 	%r6, -8388608;
	st.global.u32 	[%rd4], %r6;
$L__BB0_2:
	ret;

}
	// .globl	_Z16flash_attention2PfS_S_S_S_S_iiiiiiii
.visible .entry _Z16flash_attention2PfS_S_S_S_S_iiiiiiii(
	.param .u64 .ptr .align 1 _Z16flash_attention2PfS_S_S_S_S_iiiiiiii_param_0,
	.param .u64 .ptr .align 1 _Z16flash_attention2PfS_S_S_S_S_iiiiiiii_param_1,
	.param .u64 .ptr .align 1 _Z16flash_attention2PfS_S_S_S_S_iiiiiiii_param_2,
	.param .u64 .ptr .align 1 _Z16flash_attention2PfS_S_S_S_S_iiiiiiii_param_3,
	.param .u64 .ptr .align 1 _Z16flash_attention2PfS_S_S_S_S_iiiiiiii_param_4,
	.param .u64 .ptr .align 1 _Z16flash_attention2PfS_S_S_S_S_iiiiiiii_param_5,
	.param .u32 _Z16flash_attention2PfS_S_S_S_S_iiiiiiii_param_6,
	.param .u32 _Z16flash_attention2PfS_S_S_S_S_iiiiiiii_param_7,
	.param .u32 _Z16flash_attention2PfS_S_S_S_S_iiiiiiii_param_8,
	.param .u32 _Z16flash_attention2PfS_S_S_S_S_iiiiiiii_param_9,
	.param .u32 _Z16flash_attention2PfS_S_S_S_S_iiiiiiii_param_10,
	.param .u32 _Z16flash_attention2PfS_S_S_S_S_iiiiiiii_param_11,
	.param .u32 _Z16flash_attention2PfS_S_S_S_S_iiiiiiii_param_12,
	.param .u32 _Z16flash_attention2PfS_S_S_S_S_iiiiiiii_param_13
)
{
	.reg .pred 	%p<93>;
	.reg .b16 	%rs<17>;
	.reg .b32 	%r<608>;
	.reg .b32 	%f<338>;
	.reg .b64 	%rd<272>;

	ld.param.u64 	%rd31, [_Z16flash_attention2PfS_S_S_S_S_iiiiiiii_param_0];
	ld.param.u64 	%rd32, [_Z16flash_attention2PfS_S_S_S_S_iiiiiiii_param_3];
	ld.param.u64 	%rd29, [_Z16flash_attention2PfS_S_S_S_S_iiiiiiii_param_4];
	ld.param.u64 	%rd30, [_Z16flash_attention2PfS_S_S_S_S_iiiiiiii_param_5];
	ld.param.u32 	%r158, [_Z16flash_attention2PfS_S_S_S_S_iiiiiiii_param_7];
	ld.param.u32 	%r159, [_Z16flash_attention2PfS_S_S_S_S_iiiiiiii_param_8];
	ld.param.u32 	%r160, [_Z16flash_attention2PfS_S_S_S_S_iiiiiiii_param_9];
	ld.param.u32 	%r572, [_Z16flash_attention2PfS_S_S_S_S_iiiiiiii_param_10];
	ld.param.u32 	%r162, [_Z16flash_attention2PfS_S_S_S_S_iiiiiiii_param_11];
	ld.param.u32 	%r163, [_Z16flash_attention2PfS_S_S_S_S_iiiiiiii_param_12];
	cvta.to.global.u64 	%rd1, %rd31;
	cvta.to.global.u64 	%rd2, %rd32;
	mov.u32 	%r1, %ctaid.x;
	mov.u32 	%r2, %ctaid.y;
	mov.u32 	%r3, %ctaid.z;
	mov.u32 	%r601, %tid.x;
	mov.u32 	%r5, %tid.y;
	add.s32 	%r165, %r160, 15;
	shr.s32 	%r166, %r165, 31;
	shr.u32 	%r167, %r166, 28;
	add.s32 	%r168, %r165, %r167;
	shr.s32 	%r6, %r168, 4;
	and.b32  	%r7, %r168, -16;
	mul.lo.s32 	%r169, %r7, %r572;
	shr.s32 	%r170, %r169, 31;
	shr.u32 	%r171, %r170, 28;
	or.b32  	%r172, %r171, %r169;
	add.s32 	%r173, %r172, 15;
	and.b32  	%r174, %r173, -16;
	mul.wide.s32 	%rd33, %r174, 2;
	mov.u32 	%r175, shared_mem;
	cvt.u64.u32 	%rd34, %r175;
	cvta.shared.u64 	%rd35, %rd34;
	add.s64 	%rd36, %rd35, %rd33;
	add.s64 	%rd37, %rd36, 7;
	and.b64  	%rd3, %rd37, -8;
	mad.lo.s32 	%r176, %r7, %r162, 31;
	shr.s32 	%r177, %r176, 31;
	shr.u32 	%r178, %r177, 27;
	add.s32 	%r179, %r176, %r178;
	and.b32  	%r8, %r179, -32;
	mul.wide.s32 	%rd38, %r8, 2;
	add.s64 	%rd4, %rd3, %rd38;
	mul.wide.s32 	%rd39, %r8, 4;
	add.s64 	%rd5, %rd4, %rd39;
	add.s32 	%r180, %r169, 31;
	shr.s32 	%r181, %r180, 31;
	shr.u32 	%r182, %r181, 27;
	add.s32 	%r183, %r180, %r182;
	and.b32  	%r184, %r183, -32;
	mul.wide.s32 	%rd40, %r184, 4;
	add.s64 	%rd6, %rd5, %rd40;
	add.s64 	%rd7, %rd6, %rd39;
	add.s32 	%r185, %r572, 31;
	shr.s32 	%r186, %r185, 31;
	shr.u32 	%r187, %r186, 27;
	add.s32 	%r188, %r185, %r187;
	and.b32  	%r189, %r188, -32;
	mul.wide.s32 	%rd41, %r189, 4;
	add.s64 	%rd8, %rd7, %rd41;
	add.s64 	%rd9, %rd8, %rd41;
	mul.lo.s32 	%r9, %r162, %r5;
	add.s32 	%r190, %r9, %r601;
	mul.wide.s32 	%rd42, %r190, 4;
	add.s64 	%rd10, %rd9, %rd42;
	mov.b32 	%r191, 0;
	st.u32 	[%rd10], %r191;
	setp.ge.s32 	%p1, %r601, %r7;
	@%p1 bra 	$L__BB1_5;
	mov.f32 	%f90, 0f00000000;
	// begin inline asm
	{  cvt.rn.f16.f32 %rs3, %f90;}

	// end inline asm
	mul.lo.s32 	%r10, %r7, %r5;
	add.s32 	%r192, %r601, %r162;
	max.s32 	%r193, %r7, %r192;
	setp.lt.s32 	%p2, %r192, %r7;
	selp.u32 	%r194, 1, 0, %p2;
	add.s32 	%r195, %r192, %r194;
	sub.s32 	%r196, %r193, %r195;
	div.u32 	%r197, %r196, %r162;
	add.s32 	%r11, %r197, %r194;
	and.b32  	%r198, %r11, 3;
	setp.eq.s32 	%p3, %r198, 3;
	mov.u32 	%r558, %r601;
	@%p3 bra 	$L__BB1_4;
	add.s32 	%r200, %r11, 1;
	and.b32  	%r12, %r200, 3;
	mov.b32 	%r557, 0;
	mov.u32 	%r558, %r601;
$L__BB1_3:
	.pragma "nounroll";
	add.s32 	%r201, %r558, %r10;
	shl.b32 	%r202, %r201, 1;
	add.s32 	%r204, %r175, %r202;
	st.shared.u16 	[%r204], %rs3;
	add.s32 	%r558, %r558, %r162;
	add.s32 	%r557, %r557, 1;
	setp.ne.s32 	%p4, %r557, %r12;
	@%p4 bra 	$L__BB1_3;
$L__BB1_4:
	setp.lt.u32 	%p5, %r11, 3;
	@%p5 bra 	$L__BB1_5;
	bra.uni 	$L__BB1_102;
$L__BB1_5:
	setp.ge.s32 	%p7, %r5, %r7;
	@%p7 bra 	$L__BB1_11;
	mov.f32 	%f91, 0f00000000;
	// begin inline asm
	{  cvt.rn.f16.f32 %rs4, %f91;}

	// end inline asm
	mul.lo.s32 	%r18, %r7, %r601;
	add.s32 	%r214, %r5, %r572;
	max.s32 	%r215, %r7, %r214;
	setp.lt.s32 	%p8, %r214, %r7;
	selp.u32 	%r216, 1, 0, %p8;
	add.s32 	%r217, %r214, %r216;
	sub.s32 	%r218, %r215, %r217;
	div.u32 	%r219, %r218, %r572;
	add.s32 	%r19, %r219, %r216;
	and.b32  	%r220, %r19, 3;
	setp.eq.s32 	%p9, %r220, 3;
	mov.u32 	%r561, %r5;
	@%p9 bra 	$L__BB1_9;
	add.s32 	%r222, %r19, 1;
	and.b32  	%r20, %r222, 3;
	mov.b32 	%r560, 0;
	mov.u32 	%r561, %r5;
$L__BB1_8:
	.pragma "nounroll";
	add.s32 	%r223, %r561, %r18;
	mul.wide.s32 	%rd43, %r223, 2;
	add.s64 	%rd44, %rd3, %rd43;
	st.u16 	[%rd44], %rs4;
	add.s32 	%r561, %r561, %r572;
	add.s32 	%r560, %r560, 1;
	setp.ne.s32 	%p10, %r560, %r20;
	@%p10 bra 	$L__BB1_8;
$L__BB1_9:
	setp.lt.u32 	%p11, %r19, 3;
	@%p11 bra 	$L__BB1_11;
$L__BB1_10:
	add.s32 	%r224, %r561, %r18;
	mul.wide.s32 	%rd45, %r224, 2;
	add.s64 	%rd46, %rd3, %rd45;
	st.u16 	[%rd46], %rs4;
	mul.wide.s32 	%rd47, %r572, 2;
	add.s64 	%rd48, %rd46, %rd47;
	st.u16 	[%rd48], %rs4;
	add.s64 	%rd49, %rd48, %rd47;
	st.u16 	[%rd49], %rs4;
	add.s64 	%rd50, %rd49, %rd47;
	st.u16 	[%rd50], %rs4;
	shl.b32 	%r225, %r572, 2;
	add.s32 	%r561, %r225, %r561;
	setp.lt.s32 	%p12, %r561, %r7;
	@%p12 bra 	$L__BB1_10;
$L__BB1_11:
	setp.ge.s32 	%p13, %r160, %r7;
	@%p13 bra 	$L__BB1_21;
	mul.lo.s32 	%r30, %r7, %r601;
	add.s32 	%r226, %r572, %r160;
	max.s32 	%r227, %r7, %r226;
	setp.lt.s32 	%p14, %r226, %r7;
	selp.u32 	%r228, 1, 0, %p14;
	add.s32 	%r229, %r226, %r228;
	sub.s32 	%r230, %r227, %r229;
	div.u32 	%r231, %r230, %r572;
	add.s32 	%r31, %r231, %r228;
	and.b32  	%r232, %r31, 3;
	setp.eq.s32 	%p15, %r232, 3;
	mov.u32 	%r566, %r160;
	@%p15 bra 	$L__BB1_15;
	add.s32 	%r234, %r31, 1;
	and.b32  	%r32, %r234, 3;
	mov.b32 	%r565, 0;
	mov.u32 	%r566, %r160;
$L__BB1_14:
	.pragma "nounroll";
	add.s32 	%r235, %r566, %r30;
	mul.wide.s32 	%rd51, %r235, 4;
	add.s64 	%rd52, %rd4, %rd51;
	mov.b32 	%r236, 0;
	st.u32 	[%rd52], %r236;
	mad.lo.s32 	%r237, %r566, %r162, %r601;
	mul.wide.s32 	%rd53, %r237, 4;
	add.s64 	%rd54, %rd6, %rd53;
	st.u32 	[%rd54], %r236;
	add.s32 	%r566, %r566, %r572;
	add.s32 	%r565, %r565, 1;
	setp.ne.s32 	%p16, %r565, %r32;
	@%p16 bra 	$L__BB1_14;
$L__BB1_15:
	setp.lt.u32 	%p17, %r31, 3;
	@%p17 bra 	$L__BB1_16;
	bra.uni 	$L__BB1_103;
$L__BB1_16:
	mul.lo.s32 	%r38, %r7, %r5;
	add.s32 	%r247, %r162, %r160;
	max.s32 	%r248, %r7, %r247;
	setp.lt.s32 	%p19, %r247, %r7;
	selp.u32 	%r249, 1, 0, %p19;
	add.s32 	%r250, %r247, %r249;
	sub.s32 	%r251, %r248, %r250;
	div.u32 	%r252, %r251, %r162;
	add.s32 	%r39, %r252, %r249;
	and.b32  	%r253, %r39, 3;
	setp.eq.s32 	%p20, %r253, 3;
	mov.u32 	%r569, %r160;
	@%p20 bra 	$L__BB1_19;
	add.s32 	%r255, %r39, 1;
	and.b32  	%r40, %r255, 3;
	mov.b32 	%r568, 0;
	mov.u32 	%r569, %r160;
$L__BB1_18:
	.pragma "nounroll";
	add.s32 	%r256, %r569, %r38;
	mul.wide.s32 	%rd69, %r256, 4;
	add.s64 	%rd70, %rd5, %rd69;
	mov.b32 	%r257, 0;
	st.u32 	[%rd70], %r257;
	add.s32 	%r569, %r569, %r162;
	add.s32 	%r568, %r568, 1;
	setp.ne.s32 	%p21, %r568, %r40;
	@%p21 bra 	$L__BB1_18;
$L__BB1_19:
	setp.lt.u32 	%p22, %r39, 3;
	@%p22 bra 	$L__BB1_21;
$L__BB1_20:
	add.s32 	%r258, %r569, %r38;
	mul.wide.s32 	%rd71, %r258, 4;
	add.s64 	%rd72, %rd5, %rd71;
	mov.b32 	%r259, 0;
	st.u32 	[%rd72], %r259;
	mul.wide.s32 	%rd73, %r162, 4;
	add.s64 	%rd74, %rd72, %rd73;
	st.u32 	[%rd74], %r259;
	add.s64 	%rd75, %rd74, %rd73;
	st.u32 	[%rd75], %r259;
	add.s64 	%rd76, %rd75, %rd73;
	st.u32 	[%rd76], %r259;
	shl.b32 	%r260, %r162, 2;
	add.s32 	%r569, %r260, %r569;
	setp.lt.s32 	%p23, %r569, %r7;
	@%p23 bra 	$L__BB1_20;
$L__BB1_21:
	shr.s32 	%r261, %r160, 31;
	shr.u32 	%r262, %r261, 30;
	add.s32 	%r263, %r160, %r262;
	shr.s32 	%r607, %r263, 2;
	mad.lo.s32 	%r51, %r572, %r3, %r5;
	setp.ge.s32 	%p24, %r51, %r159;
	@%p24 bra 	$L__BB1_101;
	add.s32 	%r264, %r163, -1;
	setp.ne.s32 	%p25, %r3, %r264;
	@%p25 bra 	$L__BB1_24;
	rem.s32 	%r265, %r159, %r572;
	setp.eq.s32 	%p26, %r265, 0;
	selp.b32 	%r572, %r572, %r265, %p26;
$L__BB1_24:
	setp.ge.s32 	%p27, %r601, %r607;
	@%p27 bra 	$L__BB1_27;
	mad.lo.s32 	%r266, %r158, %r1, %r2;
	mad.lo.s32 	%r267, %r266, %r159, %r51;
	mul.lo.s32 	%r54, %r267, %r607;
	mul.lo.s32 	%r55, %r7, %r5;
	mov.u32 	%r573, %r601;
$L__BB1_26:
	add.s32 	%r270, %r573, %r54;
	mul.wide.s32 	%rd77, %r270, 16;
	add.s64 	%rd78, %rd1, %rd77;
	ld.global.nc.v4.f32 	{%f92, %f93, %f94, %f95}, [%rd78];
	// begin inline asm
	{ cvt.rn.f16x2.f32 %r268, %f93, %f92; }

	// end inline asm
	// begin inline asm
	{ cvt.rn.f16x2.f32 %r269, %f95, %f94; }

	// end inline asm
	shl.b32 	%r271, %r573, 2;
	add.s32 	%r272, %r271, %r55;
	shl.b32 	%r273, %r272, 1;
	add.s32 	%r275, %r175, %r273;
	st.shared.v2.u32 	[%r275], {%r268, %r269};
	add.s64 	%rd79, %rd2, %rd77;
	ld.global.v4.f32 	{%f96, %f97, %f98, %f99}, [%rd79];
	mul.wide.s32 	%rd80, %r272, 4;
	add.s64 	%rd81, %rd5, %rd80;
	st.v4.f32 	[%rd81], {%f96, %f97, %f98, %f99};
	add.s32 	%r573, %r573, %r162;
	setp.lt.s32 	%p28, %r573, %r607;
	@%p28 bra 	$L__BB1_26;
$L__BB1_27:
	shl.b32 	%r58, %r607, 2;
	setp.ge.s32 	%p29, %r58, %r160;
	@%p29 bra 	$L__BB1_34;
	mad.lo.s32 	%r276, %r158, %r1, %r2;
	mad.lo.s32 	%r277, %r276, %r159, %r51;
	mul.lo.s32 	%r59, %r277, %r160;
	mul.lo.s32 	%r60, %r7, %r5;
	add.s32 	%r278, %r162, %r58;
	max.s32 	%r279, %r160, %r278;
	sub.s32 	%r280, %r279, %r162;
	setp.ne.s32 	%p30, %r280, %r58;
	selp.u32 	%r281, 1, 0, %p30;
	add.s32 	%r282, %r58, %r281;
	sub.s32 	%r283, %r280, %r282;
	div.u32 	%r284, %r283, %r162;
	add.s32 	%r61, %r284, %r281;
	and.b32  	%r285, %r61, 3;
	setp.eq.s32 	%p31, %r285, 3;
	mov.u32 	%r576, %r58;
	@%p31 bra 	$L__BB1_31;
	add.s32 	%r287, %r61, 1;
	and.b32  	%r62, %r287, 3;
	mov.b32 	%r575, 0;
	mov.u32 	%r576, %r58;
$L__BB1_30:
	.pragma "nounroll";
	add.s32 	%r288, %r576, %r59;
	mul.wide.s32 	%rd82, %r288, 4;
	add.s64 	%rd83, %rd1, %rd82;
	ld.global.nc.f32 	%f100, [%rd83];
	// begin inline asm
	{  cvt.rn.f16.f32 %rs5, %f100;}

	// end inline asm
	add.s32 	%r289, %r576, %r60;
	shl.b32 	%r290, %r289, 1;
	add.s32 	%r292, %r175, %r290;
	st.shared.u16 	[%r292], %rs5;
	add.s64 	%rd84, %rd2, %rd82;
	ld.global.f32 	%f101, [%rd84];
	mul.wide.s32 	%rd85, %r289, 4;
	add.s64 	%rd86, %rd5, %rd85;
	st.f32 	[%rd86], %f101;
	add.s32 	%r576, %r576, %r162;
	add.s32 	%r575, %r575, 1;
	setp.ne.s32 	%p32, %r575, %r62;
	@%p32 bra 	$L__BB1_30;
$L__BB1_31:
	setp.lt.u32 	%p33, %r61, 3;
	@%p33 bra 	$L__BB1_34;
	mul.wide.s32 	%rd92, %r162, 4;
	shl.b32 	%r298, %r162, 1;
	shl.b32 	%r302, %r162, 2;
$L__BB1_33:
	add.s32 	%r293, %r576, %r59;
	mul.wide.s32 	%rd87, %r293, 4;
	add.s64 	%rd88, %rd1, %rd87;
	ld.global.nc.f32 	%f102, [%rd88];
	// begin inline asm
	{  cvt.rn.f16.f32 %rs6, %f102;}

	// end inline asm
	add.s32 	%r294, %r576, %r60;
	shl.b32 	%r295, %r294, 1;
	add.s32 	%r297, %r175, %r295;
	st.shared.u16 	[%r297], %rs6;
	add.s64 	%rd89, %rd2, %rd87;
	ld.global.f32 	%f106, [%rd89];
	mul.wide.s32 	%rd90, %r294, 4;
	add.s64 	%rd91, %rd5, %rd90;
	st.f32 	[%rd91], %f106;
	add.s64 	%rd93, %rd88, %rd92;
	ld.global.nc.f32 	%f103, [%rd93];
	// begin inline asm
	{  cvt.rn.f16.f32 %rs7, %f103;}

	// end inline asm
	add.s32 	%r299, %r297, %r298;
	st.shared.u16 	[%r299], %rs7;
	add.s64 	%rd94, %rd89, %rd92;
	ld.global.f32 	%f107, [%rd94];
	add.s64 	%rd95, %rd91, %rd92;
	st.f32 	[%rd95], %f107;
	add.s64 	%rd96, %rd93, %rd92;
	ld.global.nc.f32 	%f104, [%rd96];
	// begin inline asm
	{  cvt.rn.f16.f32 %rs8, %f104;}

	// end inline asm
	add.s32 	%r300, %r299, %r298;
	st.shared.u16 	[%r300], %rs8;
	add.s64 	%rd97, %rd94, %rd92;
	ld.global.f32 	%f108, [%rd97];
	add.s64 	%rd98, %rd95, %rd92;
	st.f32 	[%rd98], %f108;
	add.s64 	%rd99, %rd96, %rd92;
	ld.global.nc.f32 	%f105, [%rd99];
	// begin inline asm
	{  cvt.rn.f16.f32 %rs9, %f105;}

	// end inline asm
	add.s32 	%r301, %r300, %r298;
	st.shared.u16 	[%r301], %rs9;
	add.s64 	%rd100, %rd97, %rd92;
	ld.global.f32 	%f109, [%rd100];
	add.s64 	%rd101, %rd98, %rd92;
	st.f32 	[%rd101], %f109;
	add.s32 	%r576, %r302, %r576;
	setp.lt.s32 	%p34, %r576, %r160;
	@%p34 bra 	$L__BB1_33;
$L__BB1_34:
	setp.ne.s32 	%p35, %r601, 0;
	@%p35 bra 	$L__BB1_36;
	mad.lo.s32 	%r303, %r158, %r1, %r2;
	mad.lo.s32 	%r304, %r303, %r159, %r51;
	cvta.to.global.u64 	%rd102, %rd29;
	mul.wide.s32 	%rd103, %r304, 4;
	add.s64 	%rd104, %rd102, %rd103;
	ld.global.nc.f32 	%f110, [%rd104];
	mul.wide.u32 	%rd105, %r5, 4;
	add.s64 	%rd106, %rd8, %rd105;
	st.f32 	[%rd106], %f110;
	cvta.to.global.u64 	%rd107, %rd30;
	add.s64 	%rd108, %rd107, %rd103;
	ld.global.nc.f32 	%f111, [%rd108];
	add.s64 	%rd109, %rd7, %rd105;
	st.f32 	[%rd109], %f111;
$L__BB1_36:
	ld.param.u32 	%r553, [_Z16flash_attention2PfS_S_S_S_S_iiiiiiii_param_13];
	setp.lt.s32 	%p36, %r553, 1;
	@%p36 bra 	$L__BB1_90;
	mad.lo.s32 	%r306, %r158, %r1, %r2;
	mul.lo.s32 	%r70, %r306, %r159;
	add.s32 	%r307, %r572, %r58;
	max.s32 	%r308, %r160, %r307;
	sub.s32 	%r309, %r308, %r572;
	setp.ne.s32 	%p37, %r309, %r58;
	selp.u32 	%r71, 1, 0, %p37;
	add.s32 	%r310, %r58, %r71;
	sub.s32 	%r72, %r309, %r310;
	max.s32 	%r311, %r7, 16;
	add.s32 	%r312, %r311, -1;
	shr.u32 	%r313, %r312, 4;
	add.s32 	%r314, %r313, 1;
	mul.wide.s32 	%rd11, %r572, 4;
	and.b32  	%r73, %r314, 3;
	shr.u32 	%r315, %r5, 1;
	mul.lo.s32 	%r316, %r6, %r315;
	shl.b32 	%r317, %r316, 9;
	add.s32 	%r74, %r175, %r317;
	and.b32  	%r319, %r314, 536870908;
	neg.s32 	%r75, %r319;
	mov.b32 	%r578, 0;
	mul.wide.s32 	%rd119, %r162, 4;
	div.u32 	%r330, %r72, %r572;
	add.s32 	%r82, %r330, %r71;
$L__BB1_38:
	mad.lo.s32 	%r77, %r578, %r162, %r601;
	setp.ge.s32 	%p38, %r77, %r159;
	@%p38 bra 	$L__BB1_89;
	ld.param.u32 	%r554, [_Z16flash_attention2PfS_S_S_S_S_iiiiiiii_param_13];
	add.s32 	%r320, %r554, -1;
	setp.ne.s32 	%p39, %r578, %r320;
	mov.u32 	%r579, %r162;
	@%p39 bra 	$L__BB1_41;
	rem.s32 	%r321, %r159, %r162;
	setp.eq.s32 	%p40, %r321, 0;
	selp.b32 	%r579, %r162, %r321, %p40;
$L__BB1_41:
	ld.param.u64 	%rd270, [_Z16flash_attention2PfS_S_S_S_S_iiiiiiii_param_2];
	ld.param.u64 	%rd269, [_Z16flash_attention2PfS_S_S_S_S_iiiiiiii_param_1];
	cvta.to.global.u64 	%rd12, %rd269;
	cvta.to.global.u64 	%rd13, %rd270;
	mul.lo.s32 	%r80, %r7, %r601;
	setp.ge.s32 	%p41, %r5, %r607;
	mov.u32 	%r581, %r5;
	@%p41 bra 	$L__BB1_42;
	bra.uni 	$L__BB1_104;
$L__BB1_42:
	setp.ge.s32 	%p43, %r58, %r160;
	@%p43 bra 	$L__BB1_49;
	add.s32 	%r329, %r70, %r77;
	mul.lo.s32 	%r81, %r329, %r160;
	and.b32  	%r83, %r82, 3;
	setp.eq.s32 	%p44, %r83, 3;
	mov.u32 	%r580, %r58;
	@%p44 bra 	$L__BB1_47;
	add.s32 	%r580, %r572, %r58;
	add.s32 	%r331, %r58, %r81;
	mul.wide.s32 	%rd123, %r331, 4;
	add.s64 	%rd14, %rd12, %rd123;
	ld.global.nc.f32 	%f120, [%rd14];
	// begin inline asm
	{  cvt.rn.f16.f32 %rs10, %f120;}

	// end inline asm
	add.s32 	%r332, %r58, %r80;
	mul.wide.s32 	%rd124, %r332, 2;
	add.s64 	%rd15, %rd3, %rd124;
	st.u16 	[%rd15], %rs10;
	add.s64 	%rd16, %rd13, %rd123;
	ld.global.nc.f32 	%f121, [%rd16];
	mul.wide.s32 	%rd125, %r332, 4;
	add.s64 	%rd17, %rd4, %rd125;
	st.f32 	[%rd17], %f121;
	mad.lo.s32 	%r333, %r58, %r162, %r601;
	mul.wide.s32 	%rd126, %r333, 4;
	add.s64 	%rd127, %rd6, %rd126;
	st.f32 	[%rd127], %f121;
	setp.eq.s32 	%p45, %r83, 0;
	@%p45 bra 	$L__BB1_47;
	add.s32 	%r334, %r572, %r58;
	add.s32 	%r580, %r334, %r572;
	add.s64 	%rd18, %rd14, %rd11;
	ld.global.nc.f32 	%f122, [%rd18];
	// begin inline asm
	{  cvt.rn.f16.f32 %rs11, %f122;}

	// end inline asm
	mul.wide.s32 	%rd19, %r572, 2;
	add.s64 	%rd128, %rd15, %rd19;
	st.u16 	[%rd128], %rs11;
	add.s64 	%rd20, %rd16, %rd11;
	ld.global.nc.f32 	%f123, [%rd20];
	add.s64 	%rd129, %rd17, %rd11;
	st.f32 	[%rd129], %f123;
	mad.lo.s32 	%r335, %r334, %r162, %r601;
	mul.wide.s32 	%rd130, %r335, 4;
	add.s64 	%rd131, %rd6, %rd130;
	st.f32 	[%rd131], %f123;
	setp.eq.s32 	%p46, %r83, 1;
	@%p46 bra 	$L__BB1_47;
	add.s32 	%r337, %r334, %r572;
	add.s32 	%r580, %r337, %r572;
	add.s64 	%rd132, %rd18, %rd11;
	ld.global.nc.f32 	%f124, [%rd132];
	// begin inline asm
	{  cvt.rn.f16.f32 %rs12, %f124;}

	// end inline asm
	add.s64 	%rd133, %rd15, %rd19;
	add.s64 	%rd134, %rd133, %rd19;
	st.u16 	[%rd134], %rs12;
	add.s64 	%rd135, %rd20, %rd11;
	ld.global.nc.f32 	%f125, [%rd135];
	add.s64 	%rd136, %rd17, %rd11;
	add.s64 	%rd137, %rd136, %rd11;
	st.f32 	[%rd137], %f125;
	mad.lo.s32 	%r338, %r337, %r162, %r601;
	mul.wide.s32 	%rd138, %r338, 4;
	add.s64 	%rd139, %rd6, %rd138;
	st.f32 	[%rd139], %f125;
$L__BB1_47:
	setp.lt.u32 	%p47, %r82, 3;
	@%p47 bra 	$L__BB1_49;
$L__BB1_48:
	add.s32 	%r339, %r580, %r81;
	mul.wide.s32 	%rd140, %r339, 4;
	add.s64 	%rd141, %rd12, %rd140;
	ld.global.nc.f32 	%f126, [%rd141];
	// begin inline asm
	{  cvt.rn.f16.f32 %rs13, %f126;}

	// end inline asm
	add.s32 	%r340, %r580, %r80;
	mul.wide.s32 	%rd142, %r340, 2;
	add.s64 	%rd143, %rd3, %rd142;
	st.u16 	[%rd143], %rs13;
	add.s64 	%rd144, %rd13, %rd140;
	ld.global.nc.f32 	%f130, [%rd144];
	mul.wide.s32 	%rd145, %r340, 4;
	add.s64 	%rd146, %rd4, %rd145;
	st.f32 	[%rd146], %f130;
	mad.lo.s32 	%r341, %r580, %r162, %r601;
	mul.wide.s32 	%rd147, %r341, 4;
	add.s64 	%rd148, %rd6, %rd147;
	st.f32 	[%rd148], %f130;
	add.s32 	%r342, %r580, %r572;
	add.s64 	%rd149, %rd141, %rd11;
	ld.global.nc.f32 	%f127, [%rd149];
	// begin inline asm
	{  cvt.rn.f16.f32 %rs14, %f127;}

	// end inline asm
	mul.wide.s32 	%rd150, %r572, 2;
	add.s64 	%rd151, %rd143, %rd150;
	st.u16 	[%rd151], %rs14;
	add.s64 	%rd152, %rd144, %rd11;
	ld.global.nc.f32 	%f131, [%rd152];
	add.s64 	%rd153, %rd146, %rd11;
	st.f32 	[%rd153], %f131;
	mad.lo.s32 	%r343, %r342, %r162, %r601;
	mul.wide.s32 	%rd154, %r343, 4;
	add.s64 	%rd155, %rd6, %rd154;
	st.f32 	[%rd155], %f131;
	add.s32 	%r344, %r342, %r572;
	add.s64 	%rd156, %rd149, %rd11;
	ld.global.nc.f32 	%f128, [%rd156];
	// begin inline asm
	{  cvt.rn.f16.f32 %rs15, %f128;}

	// end inline asm
	add.s64 	%rd157, %rd151, %rd150;
	st.u16 	[%rd157], %rs15;
	add.s64 	%rd158, %rd152, %rd11;
	ld.global.nc.f32 	%f132, [%rd158];
	add.s64 	%rd159, %rd153, %rd11;
	st.f32 	[%rd159], %f132;
	mad.lo.s32 	%r345, %r344, %r162, %r601;
	mul.wide.s32 	%rd160, %r345, 4;
	add.s64 	%rd161, %rd6, %rd160;
	st.f32 	[%rd161], %f132;
	add.s32 	%r346, %r344, %r572;
	add.s64 	%rd162, %rd156, %rd11;
	ld.global.nc.f32 	%f129, [%rd162];
	// begin inline asm
	{  cvt.rn.f16.f32 %rs16, %f129;}

	// end inline asm
	add.s64 	%rd163, %rd157, %rd150;
	st.u16 	[%rd163], %rs16;
	add.s64 	%rd164, %rd158, %rd11;
	ld.global.nc.f32 	%f133, [%rd164];
	add.s64 	%rd165, %rd159, %rd11;
	st.f32 	[%rd165], %f133;
	mad.lo.s32 	%r347, %r346, %r162, %r601;
	mul.wide.s32 	%rd166, %r347, 4;
	add.s64 	%rd167, %rd6, %rd166;
	st.f32 	[%rd167], %f133;
	add.s32 	%r580, %r346, %r572;
	setp.lt.s32 	%p48, %r580, %r160;
	@%p48 bra 	$L__BB1_48;
$L__BB1_49:
	setp.gt.u32 	%p49, %r5, 3;
	bar.sync 	0;
	@%p49 bra 	$L__BB1_59;
	setp.gt.s32 	%p50, %r160, 0;
	mov.f32 	%f318, 0f00000000;
	mov.f32 	%f319, %f318;
	mov.f32 	%f320, %f318;
	mov.f32 	%f321, %f318;
	mov.f32 	%f322, %f318;
	mov.f32 	%f323, %f318;
	mov.f32 	%f324, %f318;
	mov.f32 	%f325, %f318;
	@%p50 bra 	$L__BB1_51;
	bra.uni 	$L__BB1_58;
$L__BB1_51:
	setp.lt.s32 	%p51, %r160, 49;
	mov.b32 	%r586, 0;
	mov.f32 	%f318, 0f00000000;
	mov.f32 	%f319, %f318;
	mov.f32 	%f320, %f318;
	mov.f32 	%f321, %f318;
	mov.f32 	%f322, %f318;
	mov.f32 	%f323, %f318;
	mov.f32 	%f324, %f318;
	mov.f32 	%f325, %f318;
	@%p51 bra 	$L__BB1_54;
	shl.b32 	%r350, %r5, 4;
	and.b32  	%r351, %r350, 16;
	mul.lo.s32 	%r352, %r351, %r7;
	mul.wide.s32 	%rd168, %r352, 2;
	add.s64 	%rd169, %rd168, %rd3;
	add.s64 	%rd271, %rd169, 64;
	mov.b32 	%r586, 0;
	mov.f32 	%f318, 0f00000000;
	mov.u32 	%r583, %r75;
	mov.u32 	%r584, %r74;
$L__BB1_53:
	wmma.load.a.sync.aligned.row.m16n16k16.shared.f16 	{%r353, %r354, %r355, %r356, %r357, %r358, %r359, %r360}, [%r584], %r7;
	add.s64 	%rd170, %rd271, -64;
	wmma.load.b.sync.aligned.col.m16n16k16.f16 	{%r361, %r362, %r363, %r364, %r365, %r366, %r367, %r368}, [%rd170], %r7;
	wmma.mma.sync.aligned.row.col.m16n16k16.f32.f32 {%f138, %f139, %f140, %f141, %f142, %f143, %f144, %f145}, {%r353, %r354, %r355, %r356, %r357, %r358, %r359, %r360}, {%r361, %r362, %r363, %r364, %r365, %r366, %r367, %r368}, {%f325, %f324, %f323, %f322, %f321, %f320, %f319, %f318};
	add.s32 	%r369, %r584, 32;
	wmma.load.a.sync.aligned.row.m16n16k16.shared.f16 	{%r370, %r371, %r372, %r373, %r374, %r375, %r376, %r377}, [%r369], %r7;
	add.s64 	%rd171, %rd271, -32;
	wmma.load.b.sync.aligned.col.m16n16k16.f16 	{%r378, %r379, %r380, %r381, %r382, %r383, %r384, %r385}, [%rd171], %r7;
	wmma.mma.sync.aligned.row.col.m16n16k16.f32.f32 {%f146, %f147, %f148, %f149, %f150, %f151, %f152, %f153}, {%r370, %r371, %r372, %r373, %r374, %r375, %r376, %r377}, {%r378, %r379, %r380, %r381, %r382, %r383, %r384, %r385}, {%f138, %f139, %f140, %f141, %f142, %f143, %f144, %f145};
	add.s32 	%r386, %r584, 64;
	wmma.load.a.sync.aligned.row.m16n16k16.shared.f16 	{%r387, %r388, %r389, %r390, %r391, %r392, %r393, %r394}, [%r386], %r7;
	wmma.load.b.sync.aligned.col.m16n16k16.f16 	{%r395, %r396, %r397, %r398, %r399, %r400, %r401, %r402}, [%rd271], %r7;
	wmma.mma.sync.aligned.row.col.m16n16k16.f32.f32 {%f154, %f155, %f156, %f157, %f158, %f159, %f160, %f161}, {%r387, %r388, %r389, %r390, %r391, %r392, %r393, %r394}, {%r395, %r396, %r397, %r398, %r399, %r400, %r401, %r402}, {%f146, %f147, %f148, %f149, %f150, %f151, %f152, %f153};
	add.s32 	%r403, %r584, 96;
	wmma.load.a.sync.aligned.row.m16n16k16.shared.f16 	{%r404, %r405, %r406, %r407, %r408, %r409, %r410, %r411}, [%r403], %r7;
	add.s64 	%rd172, %rd271, 32;
	wmma.load.b.sync.aligned.col.m16n16k16.f16 	{%r412, %r413, %r414, %r415, %r416, %r417, %r418, %r419}, [%rd172], %r7;
	wmma.mma.sync.aligned.row.col.m16n16k16.f32.f32 {%f325, %f324, %f323, %f322, %f321, %f320, %f319, %f318}, {%r404, %r405, %r406, %r407, %r408, %r409, %r410, %r411}, {%r412, %r413, %r414, %r415, %r416, %r417, %r418, %r419}, {%f154, %f155, %f156, %f157, %f158, %f159, %f160, %f161};
	add.s32 	%r586, %r586, 64;
	add.s64 	%rd271, %rd271, 128;
	add.s32 	%r584, %r584, 128;
	add.s32 	%r583, %r583, 4;
	setp.ne.s32 	%p52, %r583, 0;
	@%p52 bra 	$L__BB1_53;
$L__BB1_54:
	setp.eq.s32 	%p53, %r73, 0;
	@%p53 bra 	$L__BB1_58;
	setp.eq.s32 	%p54, %r73, 1;
	shl.b32 	%r420, %r5, 3;
	and.b32  	%r421, %r420, 8176;
	mad.lo.s32 	%r422, %r421, %r7, %r586;
	shl.b32 	%r423, %r422, 1;
	mov.u32 	%r424, shared_mem;
	add.s32 	%r99, %r424, %r423;
	wmma.load.a.sync.aligned.row.m16n16k16.shared.f16 	{%r425, %r426, %r427, %r428, %r429, %r430, %r431, %r432}, [%r99], %r7;
	cvt.u64.u32 	%rd173, %r586;
	shl.b32 	%r433, %r5, 4;
	and.b32  	%r434, %r433, 16;
	mul.lo.s32 	%r435, %r434, %r7;
	cvt.s64.s32 	%rd174, %r435;
	add.s64 	%rd175, %rd173, %rd174;
	shl.b64 	%rd176, %rd175, 1;
	add.s64 	%rd24, %rd3, %rd176;
	wmma.load.b.sync.aligned.col.m16n16k16.f16 	{%r436, %r437, %r438, %r439, %r440, %r441, %r442, %r443}, [%rd24], %r7;
	wmma.mma.sync.aligned.row.col.m16n16k16.f32.f32 {%f325, %f324, %f323, %f322, %f321, %f320, %f319, %f318}, {%r425, %r426, %r427, %r428, %r429, %r430, %r431, %r432}, {%r436, %r437, %r438, %r439, %r440, %r441, %r442, %r443}, {%f325, %f324, %f323, %f322, %f321, %f320, %f319, %f318};
	@%p54 bra 	$L__BB1_58;
	setp.eq.s32 	%p55, %r73, 2;
	add.s32 	%r444, %r99, 32;
	wmma.load.a.sync.aligned.row.m16n16k16.shared.f16 	{%r445, %r446, %r447, %r448, %r449, %r450, %r451, %r452}, [%r444], %r7;
	add.s64 	%rd177, %rd24, 32;
	wmma.load.b.sync.aligned.col.m16n16k16.f16 	{%r453, %r454, %r455, %r456, %r457, %r458, %r459, %r460}, [%rd177], %r7;
	wmma.mma.sync.aligned.row.col.m16n16k16.f32.f32 {%f325, %f324, %f323, %f322, %f321, %f320, %f319, %f318}, {%r445, %r446, %r447, %r448, %r449, %r450, %r451, %r452}, {%r453, %r454, %r455, %r456, %r457, %r458, %r459, %r460}, {%f325, %f324, %f323, %f322, %f321, %f320, %f319, %f318};
	@%p55 bra 	$L__BB1_58;
	add.s32 	%r461, %r99, 64;
	wmma.load.a.sync.aligned.row.m16n16k16.shared.f16 	{%r462, %r463, %r464, %r465, %r466, %r467, %r468, %r469}, [%r461], %r7;
	add.s64 	%rd178, %rd24, 64;
	wmma.load.b.sync.aligned.col.m16n16k16.f16 	{%r470, %r471, %r472, %r473, %r474, %r475, %r476, %r477}, [%rd178], %r7;
	wmma.mma.sync.aligned.row.col.m16n16k16.f32.f32 {%f325, %f324, %f323, %f322, %f321, %f320, %f319, %f318}, {%r462, %r463, %r464, %r465, %r466, %r467, %r468, %r469}, {%r470, %r471, %r472, %r473, %r474, %r475, %r476, %r477}, {%f325, %f324, %f323, %f322, %f321, %f320, %f319, %f318};
$L__BB1_58:
	shl.b32 	%r478, %r5, 3;
	and.b32  	%r479, %r478, 8176;
	mul.lo.s32 	%r480, %r479, %r162;
	cvt.s64.s32 	%rd179, %r480;
	shl.b32 	%r481, %r5, 4;
	and.b32  	%r482, %r481, 16;
	cvt.u64.u32 	%rd180, %r482;
	add.s64 	%rd181, %rd179, %rd180;
	shl.b64 	%rd182, %rd181, 2;
	add.s64 	%rd183, %rd9, %rd182;
	wmma.store.d.sync.aligned.row.m16n16k16.f32 	[%rd183], {%f325, %f324, %f323, %f322, %f321, %f320, %f319, %f318}, %r162;
$L__BB1_59:
	bar.sync 	0;
	mul.wide.s32 	%rd184, %r8, 4;
	add.s64 	%rd185, %rd6, %rd184;
	mul.wide.u32 	%rd186, %r5, 4;
	add.s64 	%rd25, %rd185, %rd186;
	ld.f32 	%f65, [%rd25];
	ld.f32 	%f66, [%rd10];
	setp.lt.s32 	%p56, %r579, 2;
	mov.f32 	%f327, %f66;
	@%p56 bra 	$L__BB1_62;
	mov.u32 	%r587, %r579;
	mov.f32 	%f327, %f66;
$L__BB1_61:
	shr.u32 	%r101, %r587, 1;
	mov.b32 	%r483, %f327;
	shfl.sync.down.b32	%r484|%p57, %r483, %r101, 31, -1;
	mov.b32 	%f162, %r484;
	max.f32 	%f327, %f327, %f162;
	setp.gt.u32 	%p58, %r587, 3;
	mov.u32 	%r587, %r101;
	@%p58 bra 	$L__BB1_61;
$L__BB1_62:
	and.b32  	%r485, %r601, 31;
	setp.ne.s32 	%p59, %r485, 0;
	@%p59 bra 	$L__BB1_64;
	max.f32 	%f163, %f65, %f327;
	st.f32 	[%rd25], %f163;
$L__BB1_64:
	setp.lt.s32 	%p60, %r579, 2;
	bar.warp.sync 	-1;
	ld.f32 	%f164, [%rd25];
	sub.f32 	%f165, %f66, %f164;
	fma.rn.f32 	%f166, %f165, 0f3BBB989D, 0f3F000000;
	cvt.sat.f32.f32 	%f167, %f166;
	mov.f32 	%f168, 0f4B400001;
	mov.f32 	%f169, 0f437C0000;
	fma.rm.f32 	%f170, %f167, %f169, %f168;
	add.f32 	%f171, %f170, 0fCB40007F;
	neg.f32 	%f172, %f171;
	fma.rn.f32 	%f173, %f165, 0f3FB8AA3B, %f172;
	fma.rn.f32 	%f174, %f165, 0f32A57060, %f173;
	mov.b32 	%r486, %f170;
	shl.b32 	%r487, %r486, 23;
	mov.b32 	%f175, %r487;
	ex2.approx.ftz.f32 	%f176, %f174;
	mul.f32 	%f329, %f176, %f175;
	st.f32 	[%rd10], %f329;
	add.s64 	%rd188, %rd8, %rd186;
	ld.f32 	%f71, [%rd188];
	sub.f32 	%f177, %f65, %f164;
	fma.rn.f32 	%f178, %f177, 0f3BBB989D, 0f3F000000;
	cvt.sat.f32.f32 	%f179, %f178;
	fma.rm.f32 	%f180, %f179, %f169, %f168;
	add.f32 	%f181, %f180, 0fCB40007F;
	neg.f32 	%f182, %f181;
	fma.rn.f32 	%f183, %f177, 0f3FB8AA3B, %f182;
	fma.rn.f32 	%f184, %f177, 0f32A57060, %f183;
	mov.b32 	%r488, %f180;
	shl.b32 	%r489, %r488, 23;
	mov.b32 	%f185, %r489;
	ex2.approx.ftz.f32 	%f186, %f184;
	mul.f32 	%f72, %f186, %f185;
	@%p60 bra 	$L__BB1_67;
	mov.u32 	%r588, %r579;
$L__BB1_66:
	shr.u32 	%r103, %r588, 1;
	mov.b32 	%r490, %f329;
	shfl.sync.down.b32	%r491|%p61, %r490, %r103, 31, -1;
	mov.b32 	%f187, %r491;
	add.f32 	%f329, %f329, %f187;
	setp.gt.u32 	%p62, %r588, 3;
	mov.u32 	%r588, %r103;
	@%p62 bra 	$L__BB1_66;
$L__BB1_67:
	setp.ne.s32 	%p63, %r485, 0;
	@%p63 bra 	$L__BB1_69;
	fma.rn.f32 	%f188, %f71, %f72, %f329;
	st.f32 	[%rd188], %f188;
$L__BB1_69:
	mul.lo.s32 	%r104, %r7, %r5;
	setp.ge.s32 	%p64, %r601, %r607;
	bar.warp.sync 	-1;
	mov.u32 	%r589, %r601;
	@%p64 bra 	$L__BB1_70;
	bra.uni 	$L__BB1_105;
$L__BB1_70:
	setp.ge.s32 	%p66, %r58, %r160;
	mov.u32 	%r595, %r58;
	@%p66 bra 	$L__BB1_71;
	bra.uni 	$L__BB1_86;
$L__BB1_71:
	setp.ge.s32 	%p68, %r601, %r160;
	@%p68 bra 	$L__BB1_88;
	mul.lo.s32 	%r107, %r160, %r5;
	setp.gt.s32 	%p69, %r579, 0;
	mov.u32 	%r596, %r601;
	@%p69 bra 	$L__BB1_73;
	bra.uni 	$L__BB1_87;
$L__BB1_73:
	and.b32  	%r108, %r579, 7;
	and.b32  	%r109, %r579, 2147483640;
	mov.u32 	%r590, %r601;
$L__BB1_74:
	setp.lt.u32 	%p71, %r579, 8;
	add.s32 	%r499, %r590, %r107;
	mul.wide.s32 	%rd199, %r499, 4;
	add.s64 	%rd200, %rd5, %rd199;
	ld.f32 	%f337, [%rd200];
	mov.b32 	%r593, 0;
	@%p71 bra 	$L__BB1_77;
	mov.b32 	%r591, 0;
$L__BB1_76:
	.pragma "nounroll";
	add.s32 	%r501, %r591, %r9;
	mul.wide.s32 	%rd201, %r501, 4;
	add.s64 	%rd202, %rd9, %rd201;
	ld.f32 	%f201, [%rd202];
	mad.lo.s32 	%r502, %r591, %r160, %r590;
	mul.wide.s32 	%rd203, %r502, 4;
	add.s64 	%rd204, %rd4, %rd203;
	ld.f32 	%f202, [%rd204];
	fma.rn.f32 	%f203, %f201, %f202, %f337;
	ld.f32 	%f204, [%rd202+4];
	mul.wide.s32 	%rd205, %r160, 4;
	add.s64 	%rd206, %rd204, %rd205;
	ld.f32 	%f205, [%rd206];
	fma.rn.f32 	%f206, %f204, %f205, %f203;
	ld.f32 	%f207, [%rd202+8];
	add.s64 	%rd207, %rd206, %rd205;
	ld.f32 	%f208, [%rd207];
	fma.rn.f32 	%f209, %f207, %f208, %f206;
	ld.f32 	%f210, [%rd202+12];
	add.s64 	%rd208, %rd207, %rd205;
	ld.f32 	%f211, [%rd208];
	fma.rn.f32 	%f212, %f210, %f211, %f209;
	ld.f32 	%f213, [%rd202+16];
	add.s64 	%rd209, %rd208, %rd205;
	ld.f32 	%f214, [%rd209];
	fma.rn.f32 	%f215, %f213, %f214, %f212;
	ld.f32 	%f216, [%rd202+20];
	add.s64 	%rd210, %rd209, %rd205;
	ld.f32 	%f217, [%rd210];
	fma.rn.f32 	%f218, %f216, %f217, %f215;
	ld.f32 	%f219, [%rd202+24];
	add.s64 	%rd211, %rd210, %rd205;
	ld.f32 	%f220, [%rd211];
	fma.rn.f32 	%f221, %f219, %f220, %f218;
	ld.f32 	%f222, [%rd202+28];
	add.s64 	%rd212, %rd211, %rd205;
	ld.f32 	%f223, [%rd212];
	fma.rn.f32 	%f337, %f222, %f223, %f221;
	add.s32 	%r591, %r591, 8;
	setp.ne.s32 	%p72, %r591, %r109;
	mov.u32 	%r593, %r109;
	@%p72 bra 	$L__BB1_76;
$L__BB1_77:
	setp.eq.s32 	%p73, %r108, 0;
	@%p73 bra 	$L__BB1_85;
	add.s32 	%r503, %r108, -1;
	setp.lt.u32 	%p74, %r503, 3;
	@%p74 bra 	$L__BB1_80;
	add.s32 	%r504, %r593, %r9;
	mul.wide.s32 	%rd213, %r504, 4;
	add.s64 	%rd214, %rd9, %rd213;
	ld.f32 	%f225, [%rd214];
	mad.lo.s32 	%r505, %r593, %r160, %r590;
	mul.wide.s32 	%rd215, %r505, 4;
	add.s64 	%rd216, %rd4, %rd215;
	ld.f32 	%f226, [%rd216];
	fma.rn.f32 	%f227, %f225, %f226, %f337;
	ld.f32 	%f228, [%rd214+4];
	mul.wide.s32 	%rd217, %r160, 4;
	add.s64 	%rd218, %rd216, %rd217;
	ld.f32 	%f229, [%rd218];
	fma.rn.f32 	%f230, %f228, %f229, %f227;
	ld.f32 	%f231, [%rd214+8];
	add.s64 	%rd219, %rd218, %rd217;
	ld.f32 	%f232, [%rd219];
	fma.rn.f32 	%f233, %f231, %f232, %f230;
	ld.f32 	%f234, [%rd214+12];
	add.s64 	%rd220, %rd219, %rd217;
	ld.f32 	%f235, [%rd220];
	fma.rn.f32 	%f337, %f234, %f235, %f233;
	add.s32 	%r593, %r593, 4;
$L__BB1_80:
	and.b32  	%r506, %r579, 3;
	setp.eq.s32 	%p75, %r506, 0;
	@%p75 bra 	$L__BB1_85;
	setp.eq.s32 	%p76, %r506, 1;
	@%p76 bra 	$L__BB1_83;
	add.s32 	%r507, %r593, %r9;
	mul.wide.s32 	%rd221, %r507, 4;
	add.s64 	%rd222, %rd9, %rd221;
	ld.f32 	%f237, [%rd222];
	mad.lo.s32 	%r508, %r593, %r160, %r590;
	mul.wide.s32 	%rd223, %r508, 4;
	add.s64 	%rd224, %rd4, %rd223;
	ld.f32 	%f238, [%rd224];
	fma.rn.f32 	%f239, %f237, %f238, %f337;
	ld.f32 	%f240, [%rd222+4];
	mul.wide.s32 	%rd225, %r160, 4;
	add.s64 	%rd226, %rd224, %rd225;
	ld.f32 	%f241, [%rd226];
	fma.rn.f32 	%f337, %f240, %f241, %f239;
	add.s32 	%r593, %r593, 2;
$L__BB1_83:
	and.b32  	%r509, %r579, 1;
	setp.eq.b32 	%p77, %r509, 1;
	not.pred 	%p78, %p77;
	@%p78 bra 	$L__BB1_85;
	add.s32 	%r510, %r593, %r9;
	mul.wide.s32 	%rd227, %r510, 4;
	add.s64 	%rd228, %rd9, %rd227;
	ld.f32 	%f242, [%rd228];
	mad.lo.s32 	%r511, %r593, %r160, %r590;
	mul.wide.s32 	%rd229, %r511, 4;
	add.s64 	%rd230, %rd4, %rd229;
	ld.f32 	%f243, [%rd230];
	fma.rn.f32 	%f337, %f242, %f243, %f337;
$L__BB1_85:
	mad.lo.s32 	%r512, %r7, %r5, %r590;
	mul.wide.s32 	%rd231, %r512, 4;
	add.s64 	%rd232, %rd5, %rd231;
	st.f32 	[%rd232], %f337;
	add.s32 	%r590, %r590, %r579;
	setp.lt.s32 	%p79, %r590, %r160;
	@%p79 bra 	$L__BB1_74;
	bra.uni 	$L__BB1_88;
$L__BB1_86:
	add.s32 	%r495, %r595, %r104;
	mul.wide.s32 	%rd193, %r495, 4;
	add.s64 	%rd194, %rd5, %rd193;
	ld.f32 	%f197, [%rd194];
	mul.f32 	%f198, %f72, %f197;
	st.f32 	[%rd194], %f198;
	add.s32 	%r595, %r595, %r579;
	setp.lt.s32 	%p67, %r595, %r160;
	@%p67 bra 	$L__BB1_86;
	bra.uni 	$L__BB1_71;
$L__BB1_87:
	add.s32 	%r496, %r596, %r107;
	mul.wide.s32 	%rd195, %r496, 4;
	add.s64 	%rd196, %rd5, %rd195;
	ld.f32 	%f199, [%rd196];
	add.s32 	%r497, %r596, %r104;
	mul.wide.s32 	%rd197, %r497, 4;
	add.s64 	%rd198, %rd5, %rd197;
	st.f32 	[%rd198], %f199;
	add.s32 	%r596, %r596, %r579;
	setp.lt.s32 	%p70, %r596, %r160;
	@%p70 bra 	$L__BB1_87;
$L__BB1_88:
	bar.sync 	0;
$L__BB1_89:
	ld.param.u32 	%r555, [_Z16flash_attention2PfS_S_S_S_S_iiiiiiii_param_13];
	add.s32 	%r578, %r578, 1;
	setp.ne.s32 	%p80, %r578, %r555;
	@%p80 bra 	$L__BB1_38;
$L__BB1_90:
	setp.ge.s32 	%p81, %r601, %r607;
	mul.wide.u32 	%rd233, %r5, 4;
	add.s64 	%rd234, %rd8, %rd233;
	ld.f32 	%f89, [%rd234];
	@%p81 bra 	$L__BB1_95;
	mad.lo.s32 	%r513, %r158, %r1, %r2;
	mad.lo.s32 	%r514, %r513, %r159, %r51;
	mul.lo.s32 	%r124, %r514, %r607;
	mul.lo.s32 	%r125, %r7, %r5;
	add.s32 	%r515, %r601, %r162;
	max.s32 	%r516, %r607, %r515;
	setp.lt.s32 	%p82, %r515, %r607;
	selp.u32 	%r517, 1, 0, %p82;
	add.s32 	%r518, %r515, %r517;
	sub.s32 	%r519, %r516, %r518;
	div.u32 	%r520, %r519, %r162;
	add.s32 	%r126, %r520, %r517;
	and.b32  	%r521, %r126, 3;
	setp.eq.s32 	%p83, %r521, 3;
	@%p83 bra 	$L__BB1_94;
	shl.b32 	%r522, %r601, 2;
	add.s32 	%r599, %r125, %r522;
	shl.b32 	%r128, %r162, 2;
	add.s32 	%r598, %r601, %r124;
	add.s32 	%r523, %r126, 1;
	and.b32  	%r524, %r523, 3;
	neg.s32 	%r597, %r524;
$L__BB1_93:
	.pragma "nounroll";
	mul.wide.s32 	%rd235, %r598, 16;
	add.s64 	%rd236, %rd2, %rd235;
	mul.wide.s32 	%rd237, %r599, 4;
	add.s64 	%rd238, %rd5, %rd237;
	ld.v4.f32 	{%f244, %f245, %f246, %f247}, [%rd238];
	div.rn.f32 	%f248, %f244, %f89;
	div.rn.f32 	%f249, %f245, %f89;
	div.rn.f32 	%f250, %f246, %f89;
	div.rn.f32 	%f251, %f247, %f89;
	st.global.v4.f32 	[%rd236], {%f248, %f249, %f250, %f251};
	add.s32 	%r601, %r601, %r162;
	add.s32 	%r599, %r599, %r128;
	add.s32 	%r598, %r598, %r162;
	add.s32 	%r597, %r597, 1;
	setp.ne.s32 	%p84, %r597, 0;
	@%p84 bra 	$L__BB1_93;
$L__BB1_94:
	setp.lt.u32 	%p85, %r126, 3;
	@%p85 bra 	$L__BB1_95;
	bra.uni 	$L__BB1_106;
$L__BB1_95:
	setp.lt.s32 	%p87, %r160, 1;
	@%p87 bra 	$L__BB1_101;
	mul.lo.s32 	%r140, %r7, %r5;
	mad.lo.s32 	%r538, %r158, %r1, %r2;
	mad.lo.s32 	%r539, %r538, %r159, %r51;
	mul.lo.s32 	%r141, %r539, %r160;
	add.s32 	%r540, %r607, %r162;
	max.s32 	%r541, %r160, %r540;
	setp.lt.s32 	%p88, %r540, %r160;
	selp.u32 	%r542, 1, 0, %p88;
	add.s32 	%r543, %r540, %r542;
	sub.s32 	%r544, %r541, %r543;
	max.u32 	%r545, %r162, 1;
	div.u32 	%r546, %r544, %r545;
	add.s32 	%r142, %r546, %r542;
	and.b32  	%r547, %r142, 3;
	setp.eq.s32 	%p89, %r547, 3;
	@%p89 bra 	$L__BB1_99;
	add.s32 	%r548, %r142, 1;
	and.b32  	%r549, %r548, 3;
	add.s32 	%r604, %r607, %r141;
	mul.wide.s32 	%rd253, %r8, 6;
	add.s64 	%rd26, %rd3, %rd253;
	add.s32 	%r603, %r607, %r140;
	neg.s32 	%r602, %r549;
	mad.lo.s32 	%r607, %r162, %r549, %r607;
$L__BB1_98:
	.pragma "nounroll";
	mul.wide.s32 	%rd254, %r604, 4;
	add.s64 	%rd255, %rd2, %rd254;
	mul.wide.s32 	%rd256, %r603, 4;
	add.s64 	%rd257, %rd26, %rd256;
	ld.f32 	%f284, [%rd257];
	div.rn.f32 	%f285, %f284, %f89;
	st.global.f32 	[%rd255], %f285;
	add.s32 	%r604, %r604, %r162;
	add.s32 	%r603, %r603, %r162;
	add.s32 	%r602, %r602, 1;
	setp.ne.s32 	%p90, %r602, 0;
	@%p90 bra 	$L__BB1_98;
$L__BB1_99:
	setp.lt.u32 	%p91, %r142, 3;
	@%p91 bra 	$L__BB1_101;
$L__BB1_100:
	add.s32 	%r550, %r607, %r140;
	mul.wide.s32 	%rd258, %r550, 4;
	add.s64 	%rd259, %rd5, %rd258;
	ld.f32 	%f286, [%rd259];
	div.rn.f32 	%f287, %f286, %f89;
	add.s32 	%r551, %r607, %r141;
	mul.wide.s32 	%rd260, %r551, 4;
	add.s64 	%rd261, %rd2, %rd260;
	st.global.f32 	[%rd261], %f287;
	mul.wide.s32 	%rd262, %r162, 4;
	add.s64 	%rd263, %rd259, %rd262;
	ld.f32 	%f288, [%rd263];
	div.rn.f32 	%f289, %f288, %f89;
	add.s64 	%rd264, %rd261, %rd262;
	st.global.f32 	[%rd264], %f289;
	add.s64 	%rd265, %rd263, %rd262;
	ld.f32 	%f290, [%rd265];
	div.rn.f32 	%f291, %f290, %f89;
	add.s64 	%rd266, %rd264, %rd262;
	st.global.f32 	[%rd266], %f291;
	add.s64 	%rd267, %rd265, %rd262;
	ld.f32 	%f292, [%rd267];
	div.rn.f32 	%f293, %f292, %f89;
	add.s64 	%rd268, %rd266, %rd262;
	st.global.f32 	[%rd268], %f293;
	shl.b32 	%r552, %r162, 2;
	add.s32 	%r607, %r552, %r607;
	setp.lt.s32 	%p92, %r607, %r160;
	@%p92 bra 	$L__BB1_100;
$L__BB1_101:
	ret;
$L__BB1_102:
	add.s32 	%r205, %r558, %r10;
	shl.b32 	%r206, %r205, 1;
	add.s32 	%r208, %r175, %r206;
	st.shared.u16 	[%r208], %rs3;
	shl.b32 	%r209, %r162, 1;
	add.s32 	%r210, %r208, %r209;
	st.shared.u16 	[%r210], %rs3;
	add.s32 	%r211, %r210, %r209;
	st.shared.u16 	[%r211], %rs3;
	add.s32 	%r212, %r211, %r209;
	st.shared.u16 	[%r212], %rs3;
	shl.b32 	%r213, %r162, 2;
	add.s32 	%r558, %r213, %r558;
	setp.lt.s32 	%p6, %r558, %r7;
	@%p6 bra 	$L__BB1_102;
	bra.uni 	$L__BB1_5;
$L__BB1_103:
	add.s32 	%r238, %r566, %r30;
	mul.wide.s32 	%rd55, %r238, 4;
	add.s64 	%rd56, %rd4, %rd55;
	mov.b32 	%r239, 0;
	st.u32 	[%rd56], %r239;
	mad.lo.s32 	%r240, %r566, %r162, %r601;
	mul.wide.s32 	%rd57, %r240, 4;
	add.s64 	%rd58, %rd6, %rd57;
	st.u32 	[%rd58], %r239;
	add.s32 	%r241, %r566, %r572;
	mul.wide.s32 	%rd59, %r572, 4;
	add.s64 	%rd60, %rd56, %rd59;
	st.u32 	[%rd60], %r239;
	mad.lo.s32 	%r242, %r241, %r162, %r601;
	mul.wide.s32 	%rd61, %r242, 4;
	add.s64 	%rd62, %rd6, %rd61;
	st.u32 	[%rd62], %r239;
	add.s32 	%r243, %r241, %r572;
	add.s64 	%rd63, %rd60, %rd59;
	st.u32 	[%rd63], %r239;
	mad.lo.s32 	%r244, %r243, %r162, %r601;
	mul.wide.s32 	%rd64, %r244, 4;
	add.s64 	%rd65, %rd6, %rd64;
	st.u32 	[%rd65], %r239;
	add.s32 	%r245, %r243, %r572;
	add.s64 	%rd66, %rd63, %rd59;
	st.u32 	[%rd66], %r239;
	mad.lo.s32 	%r246, %r245, %r162, %r601;
	mul.wide.s32 	%rd67, %r246, 4;
	add.s64 	%rd68, %rd6, %rd67;
	st.u32 	[%rd68], %r239;
	add.s32 	%r566, %r245, %r572;
	setp.lt.s32 	%p18, %r566, %r7;
	@%p18 bra 	$L__BB1_103;
	bra.uni 	$L__BB1_16;
$L__BB1_104:
	add.s32 	%r324, %r70, %r77;
	mad.lo.s32 	%r325, %r324, %r607, %r581;
	mul.wide.s32 	%rd110, %r325, 16;
	add.s64 	%rd111, %rd12, %rd110;
	ld.global.nc.v4.f32 	{%f112, %f113, %f114, %f115}, [%rd111];
	// begin inline asm
	{ cvt.rn.f16x2.f32 %r322, %f113, %f112; }

	// end inline asm
	// begin inline asm
	{ cvt.rn.f16x2.f32 %r323, %f115, %f114; }

	// end inline asm
	shl.b32 	%r326, %r581, 2;
	add.s32 	%r327, %r326, %r80;
	mul.wide.s32 	%rd112, %r327, 2;
	add.s64 	%rd113, %rd3, %rd112;
	st.v2.u32 	[%rd113], {%r322, %r323};
	add.s64 	%rd114, %rd13, %rd110;
	ld.global.nc.v4.f32 	{%f116, %f117, %f118, %f119}, [%rd114];
	mul.wide.s32 	%rd115, %r327, 4;
	add.s64 	%rd116, %rd4, %rd115;
	st.v4.f32 	[%rd116], {%f116, %f117, %f118, %f119};
	mad.lo.s32 	%r328, %r326, %r162, %r601;
	mul.wide.s32 	%rd117, %r328, 4;
	add.s64 	%rd118, %rd6, %rd117;
	st.f32 	[%rd118], %f116;
	add.s64 	%rd120, %rd118, %rd119;
	st.f32 	[%rd120], %f117;
	add.s64 	%rd121, %rd120, %rd119;
	st.f32 	[%rd121], %f118;
	add.s64 	%rd122, %rd121, %rd119;
	st.f32 	[%rd122], %f119;
	add.s32 	%r581, %r581, %r572;
	setp.lt.s32 	%p42, %r581, %r607;
	@%p42 bra 	$L__BB1_104;
	bra.uni 	$L__BB1_42;
$L__BB1_105:
	shl.b32 	%r493, %r589, 2;
	add.s32 	%r494, %r493, %r104;
	mul.wide.s32 	%rd191, %r494, 4;
	add.s64 	%rd192, %rd5, %rd191;
	ld.v4.f32 	{%f189, %f190, %f191, %f192}, [%rd192];
	mul.f32 	%f193, %f72, %f189;
	mul.f32 	%f194, %f72, %f190;
	mul.f32 	%f195, %f72, %f191;
	mul.f32 	%f196, %f72, %f192;
	st.v4.f32 	[%rd192], {%f193, %f194, %f195, %f196};
	add.s32 	%r589, %r589, %r579;
	setp.lt.s32 	%p65, %r589, %r607;
	@%p65 bra 	$L__BB1_105;
	bra.uni 	$L__BB1_70;
$L__BB1_106:
	add.s32 	%r525, %r601, %r124;
	shl.b32 	%r526, %r601, 2;
	add.s32 	%r527, %r526, %r125;
	mul.wide.s32 	%rd239, %r527, 4;
	add.s64 	%rd240, %rd5, %rd239;
	ld.v4.f32 	{%f252, %f253, %f254, %f255}, [%rd240];
	div.rn.f32 	%f256, %f252, %f89;
	div.rn.f32 	%f257, %f253, %f89;
	div.rn.f32 	%f258, %f254, %f89;
	div.rn.f32 	%f259, %f255, %f89;
	mul.wide.s32 	%rd241, %r525, 16;
	add.s64 	%rd242, %rd2, %rd241;
	st.global.v4.f32 	[%rd242], {%f256, %f257, %f258, %f259};
	add.s32 	%r528, %r601, %r162;
	shl.b32 	%r529, %r528, 2;
	add.s32 	%r530, %r529, %r125;
	mul.wide.s32 	%rd243, %r530, 4;
	add.s64 	%rd244, %rd5, %rd243;
	ld.v4.f32 	{%f260, %f261, %f262, %f263}, [%rd244];
	div.rn.f32 	%f264, %f260, %f89;
	div.rn.f32 	%f265, %f261, %f89;
	div.rn.f32 	%f266, %f262, %f89;
	div.rn.f32 	%f267, %f263, %f89;
	mul.wide.s32 	%rd245, %r162, 16;
	add.s64 	%rd246, %rd242, %rd245;
	st.global.v4.f32 	[%rd246], {%f264, %f265, %f266, %f267};
	add.s32 	%r531, %r528, %r162;
	shl.b32 	%r532, %r531, 2;
	add.s32 	%r533, %r532, %r125;
	mul.wide.s32 	%rd247, %r533, 4;
	add.s64 	%rd248, %rd5, %rd247;
	ld.v4.f32 	{%f268, %f269, %f270, %f271}, [%rd248];
	div.rn.f32 	%f272, %f268, %f89;
	div.rn.f32 	%f273, %f269, %f89;
	div.rn.f32 	%f274, %f270, %f89;
	div.rn.f32 	%f275, %f271, %f89;
	add.s64 	%rd249, %rd246, %rd245;
	st.global.v4.f32 	[%rd249], {%f272, %f273, %f274, %f275};
	add.s32 	%r534, %r531, %r162;
	shl.b32 	%r535, %r534, 2;
	add.s32 	%r536, %r535, %r125;
	mul.wide.s32 	%rd250, %r536, 4;
	add.s64 	%rd251, %rd5, %rd250;
	ld.v4.f32 	{%f276, %f277, %f278, %f279}, [%rd251];
	div.rn.f32 	%f280, %f276, %f89;
	div.rn.f32 	%f281, %f277, %f89;
	div.rn.f32 	%f282, %f278, %f89;
	div.rn.f32 	%f283, %f279, %f89;
	add.s64 	%rd252, %rd249, %rd245;
	st.global.v4.f32 	[%rd252], {%f280, %f281, %f282, %f283};
	shl.b32 	%r537, %r162, 2;
	add.s32 	%r601, %r537, %r601;
	setp.lt.s32 	%p86, %r601, %r607;
	@%p86 bra 	$L__BB1_106;
	bra.uni 	$L__BB1_95;

}


// ===== COMPILED SASS (sm_100) =====

	.target	sm_100

	.elftype	@"ET_EXEC"


//--------------------- .note.nv.tkinfo           --------------------------
	.section	.note.nv.tkinfo,"",@"SHT_NOTE"
	.sectionflags	@"SHF_NOTE_NV_TKINFO"
	.tkinfo
        /*0018*/ 	.word	0x00000002
        /*0030*/ 	.string	""
        /*0030*/ 	.string	"ptxas"
        /*0030*/ 	.string	"Cuda compilation tools, release 13.0, V13.0.88"
        /*0030*/ 	.string	"Build cuda_13.0.r13.0/compiler.36424714_0"
        /*0030*/ 	.string	"-arch sm_100 -m 64 "



//--------------------- .note.nv.cuinfo           --------------------------
	.section	.note.nv.cuinfo,"",@"SHT_NOTE"
	.sectionflags	@"SHF_NOTE_NV_CUINFO"
        /*0018*/ 	.short	0x0002
        /*001a*/ 	.short	0x0064
        /*001c*/ 	.short	0x0082
	.zero		2


//--------------------- .nv.info                  --------------------------
	.section	.nv.info,"",@"SHT_CUDA_INFO"
	.align	4


	//----- nvinfo : EIATTR_REGCOUNT
	.align		4
        /*0000*/ 	.byte	0x04, 0x2f
        /*0002*/ 	.short	(.L_1 - .L_0)
	.align		4
.L_0:
        /*0004*/ 	.word	index@(_Z20initToInfinity_floatPfi)
        /*0008*/ 	.word	0x0000000a


	//----- nvinfo : EIATTR_FRAME_SIZE
	.align		4
.L_1:
        /*000c*/ 	.byte	0x04, 0x11
        /*000e*/ 	.short	(.L_3 - .L_2)
	.align		4
.L_2:
        /*0010*/ 	.word	index@(_Z20initToInfinity_floatPfi)
        /*0014*/ 	.word	0x00000000


	//----- nvinfo : EIATTR_REGCOUNT
	.align		4
.L_3:
        /*0018*/ 	.byte	0x04, 0x2f
        /*001a*/ 	.short	(.L_5 - .L_4)
	.align		4
.L_4:
        /*001c*/ 	.word	index@(_Z16flash_attention2PfS_S_S_S_S_iiiiiiii)
        /*0020*/ 	.word	0x00000040


	//----- nvinfo : EIATTR_FRAME_SIZE
	.align		4
.L_5:
        /*0024*/ 	.byte	0x04, 0x11
        /*0026*/ 	.short	(.L_7 - .L_6)
	.align		4
.L_6:
        /*0028*/ 	.word	index@($__internal_0_$__cuda_sm3x_div_rn_noftz_f32_slowpath)
        /*002c*/ 	.word	0x00000000


	//----- nvinfo : EIATTR_FRAME_SIZE
	.align		4
.L_7:
        /*0030*/ 	.byte	0x04, 0x11
        /*0032*/ 	.short	(.L_9 - .L_8)
	.align		4
.L_8:
        /*0034*/ 	.word	index@(_Z16flash_attention2PfS_S_S_S_S_iiiiiiii)
        /*0038*/ 	.word	0x00000000


	//----- nvinfo : EIATTR_MIN_STACK_SIZE
	.align		4
.L_9:
        /*003c*/ 	.byte	0x04, 0x12
        /*003e*/ 	.short	(.L_11 - .L_10)
	.align		4
.L_10:
        /*0040*/ 	.word	index@(_Z16flash_attention2PfS_S_S_S_S_iiiiiiii)
        /*0044*/ 	.word	0x00000000


	//----- nvinfo : EIATTR_MIN_STACK_SIZE
	.align		4
.L_11:
        /*0048*/ 	.byte	0x04, 0x12
        /*004a*/ 	.short	(.L_13 - .L_12)
	.align		4
.L_12:
        /*004c*/ 	.word	index@(_Z20initToInfinity_floatPfi)
        /*0050*/ 	.word	0x00000000
.L_13:


//--------------------- .nv.compat                --------------------------
	.section	.nv.compat,"",@"SHT_CUDA_COMPAT_INFO"
	.align	4
        /*0000*/ 	.byte	0x02, 0x09, 0x00, 0x00, 0x02, 0x02, 0x01, 0x00, 0x02, 0x05, 0x05, 0x00, 0x03, 0x07, 0x01, 0x01
        /*0010*/ 	.byte	0x02, 0x03, 0x00, 0x00, 0x02, 0x06, 0x01, 0x00, 0x04, 0x0b, 0x08, 0x00, 0x01, 0x00, 0x00, 0x00
        /*0020*/ 	.byte	0x00, 0x00, 0x00, 0x00


//--------------------- .nv.info._Z16flash_attention2PfS_S_S_S_S_iiiiiiii --------------------------
	.section	.nv.info._Z16flash_attention2PfS_S_S_S_S_iiiiiiii,"",@"SHT_CUDA_INFO"
	.sectionflags	@""
	.align	4


	//----- nvinfo : EIATTR_CUDA_API_VERSION
	.align		4
        /*0000*/ 	.byte	0x04, 0x37
        /*0002*/ 	.short	(.L_15 - .L_14)
.L_14:
        /*0004*/ 	.word	0x00000082


	//----- nvinfo : EIATTR_KPARAM_INFO
	.align		4
.L_15:
        /*0008*/ 	.byte	0x04, 0x17
        /*000a*/ 	.short	(.L_17 - .L_16)
.L_16:
        /*000c*/ 	.word	0x00000000
        /*0010*/ 	.short	0x000d
        /*0012*/ 	.short	0x004c
        /*0014*/ 	.byte	0x00, 0xf0, 0x11, 0x00


	//----- nvinfo : EIATTR_KPARAM_INFO
	.align		4
.L_17:
        /*0018*/ 	.byte	0x04, 0x17
        /*001a*/ 	.short	(.L_19 - .L_18)
.L_18:
        /*001c*/ 	.word	0x00000000
        /*0020*/ 	.short	0x000c
        /*0022*/ 	.short	0x0048
        /*0024*/ 	.byte	0x00, 0xf0, 0x11, 0x00


	//----- nvinfo : EIATTR_KPARAM_INFO
	.align		4
.L_19:
        /*0028*/ 	.byte	0x04, 0x17
        /*002a*/ 	.short	(.L_21 - .L_20)
.L_20:
        /*002c*/ 	.word	0x00000000
        /*0030*/ 	.short	0x000b
        /*0032*/ 	.short	0x0044
        /*0034*/ 	.byte	0x00, 0xf0, 0x11, 0x00


	//----- nvinfo : EIATTR_KPARAM_INFO
	.align		4
.L_21:
        /*0038*/ 	.byte	0x04, 0x17
        /*003a*/ 	.short	(.L_23 - .L_22)
.L_22:
        /*003c*/ 	.word	0x00000000
        /*0040*/ 	.short	0x000a
        /*0042*/ 	.short	0x0040
        /*0044*/ 	.byte	0x00, 0xf0, 0x11, 0x00


	//----- nvinfo : EIATTR_KPARAM_INFO
	.align		4
.L_23:
        /*0048*/ 	.byte	0x04, 0x17
        /*004a*/ 	.short	(.L_25 - .L_24)
.L_24:
        /*004c*/ 	.word	0x00000000
        /*0050*/ 	.short	0x0009
        /*0052*/ 	.short	0x003c
        /*0054*/ 	.byte	0x00, 0xf0, 0x11, 0x00


	//----- nvinfo : EIATTR_KPARAM_INFO
	.align		4
.L_25:
        /*0058*/ 	.byte	0x04, 0x17
        /*005a*/ 	.short	(.L_27 - .L_26)
.L_26:
        /*005c*/ 	.word	0x00000000
        /*0060*/ 	.short	0x0008
        /*0062*/ 	.short	0x0038
        /*0064*/ 	.byte	0x00, 0xf0, 0x11, 0x00


	//----- nvinfo : EIATTR_KPARAM_INFO
	.align		4
.L_27:
        /*0068*/ 	.byte	0x04, 0x17
        /*006a*/ 	.short	(.L_29 - .L_28)
.L_28:
        /*006c*/ 	.word	0x00000000
        /*0070*/ 	.short	0x0007
        /*0072*/ 	.short	0x0034
        /*0074*/ 	.byte	0x00, 0xf0, 0x11, 0x00


	//----- nvinfo : EIATTR_KPARAM_INFO
	.align		4
.L_29:
        /*0078*/ 	.byte	0x04, 0x17
        /*007a*/ 	.short	(.L_31 - .L_30)
.L_30:
        /*007c*/ 	.word	0x00000000
        /*0080*/ 	.short	0x0006
        /*0082*/ 	.short	0x0030
        /*0084*/ 	.byte	0x00, 0xf0, 0x11, 0x00


	//----- nvinfo : EIATTR_KPARAM_INFO
	.align		4
.L_31:
        /*0088*/ 	.byte	0x04, 0x17
        /*008a*/ 	.short	(.L_33 - .L_32)
.L_32:
        /*008c*/ 	.word	0x00000000
        /*0090*/ 	.short	0x0005
        /*0092*/ 	.short	0x0028
        /*0094*/ 	.byte	0x00, 0xf5, 0x21, 0x00


	//----- nvinfo : EIATTR_KPARAM_INFO
	.align		4
.L_33:
        /*0098*/ 	.byte	0x04, 0x17
        /*009a*/ 	.short	(.L_35 - .L_34)
.L_34:
        /*009c*/ 	.word	0x00000000
        /*00a0*/ 	.short	0x0004
        /*00a2*/ 	.short	0x0020
        /*00a4*/ 	.byte	0x00, 0xf5, 0x21, 0x00


	//----- nvinfo : EIATTR_KPARAM_INFO
	.align		4
.L_35:
        /*00a8*/ 	.byte	0x04, 0x17
        /*00aa*/ 	.short	(.L_37 - .L_36)
.L_36:
        /*00ac*/ 	.word	0x00000000
        /*00b0*/ 	.short	0x0003
        /*00b2*/ 	.short	0x0018
        /*00b4*/ 	.byte	0x00, 0xf5, 0x21, 0x00


	//----- nvinfo : EIATTR_KPARAM_INFO
	.align		4
.L_37:
        /*00b8*/ 	.byte	0x04, 0x17
        /*00ba*/ 	.short	(.L_39 - .L_38)
.L_38:
        /*00bc*/ 	.word	0x00000000
        /*00c0*/ 	.short	0x0002
        /*00c2*/ 	.short	0x0010
        /*00c4*/ 	.byte	0x00, 0xf5, 0x21, 0x00


	//----- nvinfo : EIATTR_KPARAM_INFO
	.align		4
.L_39:
        /*00c8*/ 	.byte	0x04, 0x17
        /*00ca*/ 	.short	(.L_41 - .L_40)
.L_40:
        /*00cc*/ 	.word	0x00000000
        /*00d0*/ 	.short	0x0001
        /*00d2*/ 	.short	0x0008
        /*00d4*/ 	.byte	0x00, 0xf5, 0x21, 0x00


	//----- nvinfo : EIATTR_KPARAM_INFO
	.align		4
.L_41:
        /*00d8*/ 	.byte	0x04, 0x17
        /*00da*/ 	.short	(.L_43 - .L_42)
.L_42:
        /*00dc*/ 	.word	0x00000000
        /*00e0*/ 	.short	0x0000
        /*00e2*/ 	.short	0x0000
        /*00e4*/ 	.byte	0x00, 0xf5, 0x21, 0x00


	//----- nvinfo : EIATTR_SPARSE_MMA_MASK
	.align		4
.L_43:
        /*00e8*/ 	.byte	0x03, 0x50
        /*00ea*/ 	.short	0x0000


	//----- nvinfo : EIATTR_WMMA_USED
	.align		4
        /*00ec*/ 	.byte	0x01, 0x2b
	.zero		2


	//----- nvinfo : EIATTR_MAXREG_COUNT
	.align		4
        /*00f0*/ 	.byte	0x03, 0x1b
        /*00f2*/ 	.short	0x00ff


	//----- nvinfo : EIATTR_NUM_BARRIERS
	.align		4
        /*00f4*/ 	.byte	0x02, 0x4c
        /*00f6*/ 	.byte	0x01
	.zero		1


	//----- nvinfo : EIATTR_MERCURY_ISA_VERSION
	.align		4
        /*00f8*/ 	.byte	0x03, 0x5f
        /*00fa*/ 	.short	0x0101


	//----- nvinfo : EIATTR_COOP_GROUP_MASK_REGIDS
	.align		4
        /*00fc*/ 	.byte	0x04, 0x29
        /*00fe*/ 	.short	(.L_45 - .L_44)


	//   ....[0]....
.L_44:
        /*0100*/ 	.word	0xffffffff


	//   ....[1]....
        /*0104*/ 	.word	0xffffffff


	//   ....[2]....
        /*0108*/ 	.word	0xffffffff


	//   ....[3]....
        /*010c*/ 	.word	0xffffffff


	//   ....[4]....
        /*0110*/ 	.word	0x05000013


	//   ....[5]....
        /*0114*/ 	.word	0x05000013


	//   ....[6]....
        /*0118*/ 	.word	0x05000013


	//   ....[7]....
        /*011c*/ 	.word	0x05000013


	//----- nvinfo : EIATTR_COOP_GROUP_INSTR_OFFSETS
	.align		4
.L_45:
        /*0120*/ 	.byte	0x04, 0x28
        /*0122*/ 	.short	(.L_47 - .L_46)


	//   ....[0]....
.L_46:
        /*0124*/ 	.word	0x00003850


	//   ....[1]....
        /*0128*/ 	.word	0x00003910


	//   ....[2]....
        /*012c*/ 	.word	0x00003b00


	//   ....[3]....
        /*0130*/ 	.word	0x00003bd0


	//   ....[4]....
        /*0134*/ 	.word	0x000066b0


	//   ....[5]....
        /*0138*/ 	.word	0x00006730


	//   ....[6]....
        /*013c*/ 	.word	0x000067c0


	//   ....[7]....
        /*0140*/ 	.word	0x00006830


	//----- nvinfo : EIATTR_VRC_CTA_INIT_COUNT
	.align		4
.L_47:
        /*0144*/ 	.byte	0x02, 0x4a
	.zero		1
	.zero		1


	//----- nvinfo : EIATTR_EXIT_INSTR_OFFSETS
	.align		4
        /*0148*/ 	.byte	0x04, 0x1c
        /*014a*/ 	.short	(.L_49 - .L_48)


	//   ....[0]....
.L_48:
        /*014c*/ 	.word	0x000012d0


	//   ....[1]....
        /*0150*/ 	.word	0x00005d20


	//   ....[2]....
        /*0154*/ 	.word	0x00006190


	//   ....[3]....
        /*0158*/ 	.word	0x00006650


	//----- nvinfo : EIATTR_CRS_STACK_SIZE
	.align		4
.L_49:
        /*015c*/ 	.byte	0x04, 0x1e
        /*015e*/ 	.short	(.L_51 - .L_50)
.L_50:
        /*0160*/ 	.word	0x00000000


	//----- nvinfo : EIATTR_CBANK_PARAM_SIZE
	.align		4
.L_51:
        /*0164*/ 	.byte	0x03, 0x19
        /*0166*/ 	.short	0x0050


	//----- nvinfo : EIATTR_PARAM_CBANK
	.align		4
        /*0168*/ 	.byte	0x04, 0x0a
        /*016a*/ 	.short	(.L_53 - .L_52)
	.align		4
.L_52:
        /*016c*/ 	.word	index@(.nv.constant0._Z16flash_attention2PfS_S_S_S_S_iiiiiiii)
        /*0170*/ 	.short	0x0380
        /*0172*/ 	.short	0x0050


	//----- nvinfo : EIATTR_SW_WAR
	.align		4
.L_53:
        /*0174*/ 	.byte	0x04, 0x36
        /*0176*/ 	.short	(.L_55 - .L_54)
.L_54:
        /*0178*/ 	.word	0x00000008
.L_55:


//--------------------- .nv.info._Z20initToInfinity_floatPfi --------------------------
	.section	.nv.info._Z20initToInfinity_floatPfi,"",@"SHT_CUDA_INFO"
	.sectionflags	@""
	.align	4


	//----- nvinfo : EIATTR_CUDA_API_VERSION
	.align		4
        /*0000*/ 	.byte	0x04, 0x37
        /*0002*/ 	.short	(.L_57 - .L_56)
.L_56:
        /*0004*/ 	.word	0x00000082


	//----- nvinfo : EIATTR_KPARAM_INFO
	.align		4
.L_57:
        /*0008*/ 	.byte	0x04, 0x17
        /*000a*/ 	.short	(.L_59 - .L_58)
.L_58:
        /*000c*/ 	.word	0x00000000
        /*0010*/ 	.short	0x0001
        /*0012*/ 	.short	0x0008
        /*0014*/ 	.byte	0x00, 0xf0, 0x11, 0x00


	//----- nvinfo : EIATTR_KPARAM_INFO
	.align		4
.L_59:
        /*0018*/ 	.byte	0x04, 0x17
        /*001a*/ 	.short	(.L_61 - .L_60)
.L_60:
        /*001c*/ 	.word	0x00000000
        /*0020*/ 	.short	0x0000
        /*0022*/ 	.short	0x0000
        /*0024*/ 	.byte	0x00, 0xf5, 0x21, 0x00


	//----- nvinfo : EIATTR_SPARSE_MMA_MASK
	.align		4
.L_61:
        /*0028*/ 	.byte	0x03, 0x50
        /*002a*/ 	.short	0x0000


	//----- nvinfo : EIATTR_MAXREG_COUNT
	.align		4
        /*002c*/ 	.byte	0x03, 0x1b
        /*002e*/ 	.short	0x00ff


	//----- nvinfo : EIATTR_MERCURY_ISA_VERSION
	.align		4
        /*0030*/ 	.byte	0x03, 0x5f
        /*0032*/ 	.short	0x0101


	//----- nvinfo : EIATTR_VRC_CTA_INIT_COUNT
	.align		4
        /*0034*/ 	.byte	0x02, 0x4a
	.zero		1
	.zero		1


	//----- nvinfo : EIATTR_EXIT_INSTR_OFFSETS
	.align		4
        /*0038*/ 	.byte	0x04, 0x1c
        /*003a*/ 	.short	(.L_63 - .L_62)


	//   ....[0]....
.L_62:
        /*003c*/ 	.word	0x00000070


	//   ....[1]....
        /*0040*/ 	.word	0x000000d0


	//----- nvinfo : EIATTR_CBANK_PARAM_SIZE
	.align		4
.L_63:
        /*0044*/ 	.byte	0x03, 0x19
        /*0046*/ 	.short	0x000c


	//----- nvinfo : EIATTR_PARAM_CBANK
	.align		4
        /*0048*/ 	.byte	0x04, 0x0a
        /*004a*/ 	.short	(.L_65 - .L_64)
	.align		4
.L_64:
        /*004c*/ 	.word	index@(.nv.constant0._Z20initToInfinity_floatPfi)
        /*0050*/ 	.short	0x0380
        /*0052*/ 	.short	0x000c


	//----- nvinfo : EIATTR_SW_WAR
	.align		4
.L_65:
        /*0054*/ 	.byte	0x04, 0x36
        /*0056*/ 	.short	(.L_67 - .L_66)
.L_66:
        /*0058*/ 	.word	0x00000008
.L_67:


//--------------------- .nv.callgraph             --------------------------
	.section	.nv.callgraph,"",@"SHT_CUDA_CALLGRAPH"
	.align	4
	.sectionentsize	8
	.align		4
        /*0000*/ 	.word	0x00000000
	.align		4
        /*0004*/ 	.word	0xffffffff
	.align		4
        /*0008*/ 	.word	0x00000000
	.align		4
        /*000c*/ 	.word	0xfffffffe
	.align		4
        /*0010*/ 	.word	0x00000000
	.align		4
        /*0014*/ 	.word	0xfffffffd
	.align		4
        /*0018*/ 	.word	0x00000000
	.align		4
        /*001c*/ 	.word	0xfffffffc


//--------------------- .text._Z16flash_attention2PfS_S_S_S_S_iiiiiiii --------------------------
	.section	.text._Z16flash_attention2PfS_S_S_S_S_iiiiiiii,"ax",@progbits
	.align	128
        .global         _Z16flash_attention2PfS_S_S_S_S_iiiiiiii
        .type           _Z16flash_attention2PfS_S_S_S_S_iiiiiiii,@function
        .size           _Z16flash_attention2PfS_S_S_S_S_iiiiiiii,(.L_x_156 - _Z16flash_attention2PfS_S_S_S_S_iiiiiiii)
        .other          _Z16flash_attention2PfS_S_S_S_S_iiiiiiii,@"STO_CUDA_ENTRY STV_DEFAULT"
_Z16flash_attention2PfS_S_S_S_S_iiiiiiii:
.text._Z16flash_attention2PfS_S_S_S_S_iiiiiiii:
[----:B------:R-:W-:Y:S08]  /*0000*/  LDC R1, c[0x0][0x37c] ;  /* 0x0000df00ff017b82 */ /* 0x000ff00000000800 */
[----:B------:R-:W0:Y:S01]  /*0010*/  LDC R19, c[0x0][0x3bc] ;  /* 0x0000ef00ff137b82 */ /* 0x000e220000000800 */
[----:B------:R-:W1:Y:S01]  /*0020*/  S2R R5, SR_CgaCtaId ;  /* 0x0000000000057919 */ /* 0x000e620000008800 */
[----:B------:R-:W-:Y:S01]  /*0030*/  MOV R10, 0x400 ;  /* 0x00000400000a7802 */ /* 0x000fe20000000f00 */
[----:B------:R-:W2:Y:S01]  /*0040*/  LDCU.64 UR8, c[0x0][0x358] ;  /* 0x00006b00ff0877ac */ /* 0x000ea20008000a00 */
[----:B------:R-:W-:Y:S01]  /*0050*/  BSSY.RECONVERGENT B0, `(.L_x_0) ;  /* 0x0000069000007945 */ /* 0x000fe20003800200 */
[----:B------:R-:W3:Y:S01]  /*0060*/  S2R R7, SR_SWINHI ;  /* 0x0000000000077919 */ /* 0x000ee20000002f00 */
[----:B------:R-:W4:Y:S02]  /*0070*/  LDCU UR4, c[0x0][0x3c0] ;  /* 0x00007800ff0477ac */ /* 0x000f240008000800 */
[----:B------:R-:W5:Y:S01]  /*0080*/  LDC.64 R8, c[0x0][0x3c0] ;  /* 0x0000f000ff087b82 */ /* 0x000f620000000a00 */
[----:B------:R-:W2:Y:S07]  /*0090*/  S2R R28, SR_TID.X ;  /* 0x00000000001c7919 */ /* 0x000eae0000002100 */
[----:B------:R-:W0:Y:S02]  /*00a0*/  S2UR UR7, SR_CTAID.X ;  /* 0x00000000000779c3 */ /* 0x000e240000002500 */
[----:B0-----:R-:W-:-:S06]  /*00b0*/  IADD3 R18, PT, PT, R19, 0xf, RZ ;  /* 0x0000000f13127810 */ /* 0x001fcc0007ffe0ff */
[----:B------:R-:W0:Y:S01]  /*00c0*/  S2UR UR10, SR_CTAID.Y ;  /* 0x00000000000a79c3 */ /* 0x000e220000002600 */
[----:B----4-:R-:W-:Y:S01]  /*00d0*/  IMAD.U32 R29, RZ, RZ, UR4 ;  /* 0x00000004ff1d7e24 */ /* 0x010fe2000f8e00ff */
[----:B------:R-:W-:-:S04]  /*00e0*/  SHF.R.S32.HI R3, RZ, 0x1f, R18 ;  /* 0x0000001fff037819 */ /* 0x000fc80000011412 */
[----:B------:R-:W-:Y:S02]  /*00f0*/  LEA.HI R18, R3, R18, RZ, 0x4 ;  /* 0x0000001203127211 */ /* 0x000fe400078f20ff */
[----:B------:R-:W4:Y:S01]  /*0100*/  S2UR UR5, SR_CTAID.Z ;  /* 0x00000000000579c3 */ /* 0x000f220000002700 */
[----:B-1----:R-:W-:Y:S02]  /*0110*/  LEA R10, R5, R10, 0x18 ;  /* 0x0000000a050a7211 */ /* 0x002fe400078ec0ff */
[----:B------:R-:W-:-:S05]  /*0120*/  LOP3.LUT R32, R18, 0xfffffff0, RZ, 0xc0, !PT ;  /* 0xfffffff012207812 */ /* 0x000fca00078ec0ff */
[----:B-----5:R-:W-:-:S05]  /*0130*/  IMAD R0, R32, R8, RZ ;  /* 0x0000000820007224 */ /* 0x020fca00078e02ff */
[----:B------:R-:W-:-:S04]  /*0140*/  SHF.R.S32.HI R3, RZ, 0x1f, R0 ;  /* 0x0000001fff037819 */ /* 0x000fc80000011400 */
[----:B------:R-:W-:Y:S02]  /*0150*/  LEA.HI R3, R3, R0, RZ, 0x4 ;  /* 0x0000000003037211 */ /* 0x000fe400078f20ff */
[----:B------:R-:W-:-:S03]  /*0160*/  IADD3 R0, PT, PT, R0, 0x1f, RZ ;  /* 0x0000001f00007810 */ /* 0x000fc60007ffe0ff */
[----:B------:R-:W-:Y:S01]  /*0170*/  VIADD R4, R3, 0xf ;  /* 0x0000000f03047836 */ /* 0x000fe20000000000 */
[----:B------:R-:W-:Y:S02]  /*0180*/  MOV R2, R10 ;  /* 0x0000000a00027202 */ /* 0x000fe40000000f00 */
[----:B---3--:R-:W-:Y:S02]  /*0190*/  MOV R3, R7 ;  /* 0x0000000700037202 */ /* 0x008fe40000000f00 */
[----:B------:R-:W-:Y:S01]  /*01a0*/  LOP3.LUT R5, R4, 0xfffffff0, RZ, 0xc0, !PT ;  /* 0xfffffff004057812 */ /* 0x000fe200078ec0ff */
[----:B------:R-:W-:-:S04]  /*01b0*/  IMAD R4, R32, R9, 0x1f ;  /* 0x0000001f20047424 */ /* 0x000fc800078e0209 */
[----:B------:R-:W-:Y:S01]  /*01c0*/  IMAD.WIDE R2, R5, 0x2, R2 ;  /* 0x0000000205027825 */ /* 0x000fe200078e0202 */
[----:B------:R-:W-:Y:S02]  /*01d0*/  SHF.R.S32.HI R5, RZ, 0x1f, R4 ;  /* 0x0000001fff057819 */ /* 0x000fe40000011404 */
[----:B------:R-:W-:Y:S02]  /*01e0*/  IADD3 R2, P0, PT, R2, 0x7, RZ ;  /* 0x0000000702027810 */ /* 0x000fe40007f1e0ff */
[----:B------:R-:W-:Y:S02]  /*01f0*/  LEA.HI R5, R5, R4, RZ, 0x5 ;  /* 0x0000000405057211 */ /* 0x000fe400078f28ff */
[----:B------:R-:W-:Y:S01]  /*0200*/  LOP3.LUT R54, R2, 0xfffffff8, RZ, 0xc0, !PT ;  /* 0xfffffff802367812 */ /* 0x000fe200078ec0ff */
[----:B------:R-:W-:Y:S01]  /*0210*/  IMAD.X R55, RZ, RZ, R3, P0 ;  /* 0x000000ffff377224 */ /* 0x000fe200000e0603 */
[----:B------:R-:W-:Y:S01]  /*0220*/  LOP3.LUT R30, R5, 0xffffffe0, RZ, 0xc0, !PT ;  /* 0xffffffe0051e7812 */ /* 0x000fe200078ec0ff */
[----:B------:R-:W1:Y:S01]  /*0230*/  S2R R3, SR_TID.Y ;  /* 0x0000000000037919 */ /* 0x000e620000002200 */
[----:B------:R-:W-:-:S02]  /*0240*/  SHF.R.S32.HI R5, RZ, 0x1f, R0 ;  /* 0x0000001fff057819 */ /* 0x000fc40000011400 */
[----:B--2---:R-:W-:Y:S01]  /*0250*/  ISETP.GE.AND P0, PT, R28, R32, PT ;  /* 0x000000201c00720c */ /* 0x004fe20003f06270 */
[----:B------:R-:W-:Y:S01]  /*0260*/  IMAD.WIDE R52, R30, 0x2, R54 ;  /* 0x000000021e347825 */ /* 0x000fe200078e0236 */
[----:B------:R-:W-:Y:S02]  /*0270*/  LEA.HI R5, R5, R0, RZ, 0x5 ;  /* 0x0000000005057211 */ /* 0x000fe400078f28ff */
[----:B------:R-:W-:Y:S02]  /*0280*/  IADD3 R0, PT, PT, R8, 0x1f, RZ ;  /* 0x0000001f08007810 */ /* 0x000fe40007ffe0ff */
[----:B------:R-:W-:Y:S01]  /*0290*/  LOP3.LUT R5, R5, 0xffffffe0, RZ, 0xc0, !PT ;  /* 0xffffffe005057812 */ /* 0x000fe200078ec0ff */
[----:B------:R-:W-:Y:S01]  /*02a0*/  IMAD.WIDE R50, R30, 0x4, R52 ;  /* 0x000000041e327825 */ /* 0x000fe200078e0234 */
[----:B------:R-:W-:-:S04]  /*02b0*/  SHF.R.S32.HI R7, RZ, 0x1f, R0 ;  /* 0x0000001fff077819 */ /* 0x000fc80000011400 */
[----:B------:R-:W-:Y:S01]  /*02c0*/  LEA.HI R7, R7, R0, RZ, 0x5 ;  /* 0x0000000007077211 */ /* 0x000fe200078f28ff */
[----:B------:R-:W-:-:S03]  /*02d0*/  IMAD.WIDE R48, R5, 0x4, R50 ;  /* 0x0000000405307825 */ /* 0x000fc600078e0232 */
[----:B------:R-:W-:Y:S01]  /*02e0*/  LOP3.LUT R7, R7, 0xffffffe0, RZ, 0xc0, !PT ;  /* 0xffffffe007077812 */ /* 0x000fe200078ec0ff */
[----:B------:R-:W-:-:S04]  /*02f0*/  IMAD.WIDE R16, R30, 0x4, R48 ;  /* 0x000000041e107825 */ /* 0x000fc800078e0230 */
[----:B------:R-:W-:-:S04]  /*0300*/  IMAD.WIDE R46, R7, 0x4, R16 ;  /* 0x00000004072e7825 */ /* 0x000fc800078e0210 */
[----:B-1----:R-:W-:Y:S02]  /*0310*/  IMAD R41, R3, R9, R28 ;  /* 0x0000000903297224 */ /* 0x002fe400078e021c */
[----:B------:R-:W-:-:S04]  /*0320*/  IMAD.WIDE R42, R7, 0x4, R46 ;  /* 0x00000004072a7825 */ /* 0x000fc800078e022e */
[----:B------:R-:W-:-:S05]  /*0330*/  IMAD.WIDE R40, R41, 0x4, R42 ;  /* 0x0000000429287825 */ /* 0x000fca00078e022a */
[----:B------:R1:W-:Y:S01]  /*0340*/  ST.E desc[UR8][R40.64], RZ ;  /* 0x000000ff28007985 */ /* 0x0003e2000c101908 */
[----:B0---4-:R-:W-:Y:S05]  /*0350*/  @P0 BRA `(.L_x_1) ;  /* 0x0000000000e00947 */ /* 0x011fea0003800000 */
[----:B------:R-:W0:Y:S01]  /*0360*/  I2F.U32.RP R6, R9 ;  /* 0x0000000900067306 */ /* 0x000e220000209000 */
[----:B------:R-:W-:Y:S01]  /*0370*/  IADD3 R7, PT, PT, R28, R9, RZ ;  /* 0x000000091c077210 */ /* 0x000fe20007ffe0ff */
[----:B------:R-:W-:Y:S01]  /*0380*/  BSSY.RECONVERGENT B1, `(.L_x_2) ;  /* 0x0000028000017945 */ /* 0x000fe20003800200 */
[----:B------:R-:W-:Y:S02]  /*0390*/  ISETP.NE.U32.AND P2, PT, R9, RZ, PT ;  /* 0x000000ff0900720c */ /* 0x000fe40003f45070 */
[----:B------:R-:W-:Y:S02]  /*03a0*/  ISETP.GE.AND P0, PT, R7, R32, PT ;  /* 0x000000200700720c */ /* 0x000fe40003f06270 */
[----:B------:R-:W-:Y:S01]  /*03b0*/  VIMNMX R0, PT, PT, R32, R7, !PT ;  /* 0x0000000720007248 */ /* 0x000fe20007fe0100 */
[----:B0-----:R-:W0:Y:S02]  /*03c0*/  MUFU.RCP R6, R6 ;  /* 0x0000000600067308 */ /* 0x001e240000001000 */
[----:B0-----:R-:W-:-:S06]  /*03d0*/  IADD3 R4, PT, PT, R6, 0xffffffe, RZ ;  /* 0x0ffffffe06047810 */ /* 0x001fcc0007ffe0ff */
[----:B------:R0:W2:Y:S02]  /*03e0*/  F2I.FTZ.U32.TRUNC.NTZ R5, R4 ;  /* 0x0000000400057305 */ /* 0x0000a4000021f000 */
[----:B0-----:R-:W-:Y:S02]  /*03f0*/  IMAD.MOV.U32 R4, RZ, RZ, RZ ;  /* 0x000000ffff047224 */ /* 0x001fe400078e00ff */
[----:B--2---:R-:W-:-:S04]  /*0400*/  IMAD.MOV R2, RZ, RZ, -R5 ;  /* 0x000000ffff027224 */ /* 0x004fc800078e0a05 */
[----:B------:R-:W-:Y:S01]  /*0410*/  IMAD R11, R2, R9, RZ ;  /* 0x00000009020b7224 */ /* 0x000fe200078e02ff */
[----:B------:R-:W-:-:S03]  /*0420*/  SEL R2, RZ, 0x1, P0 ;  /* 0x00000001ff027807 */ /* 0x000fc60000000000 */
[----:B------:R-:W-:Y:S01]  /*0430*/  IMAD.HI.U32 R5, R5, R11, R4 ;  /* 0x0000000b05057227 */ /* 0x000fe200078e0004 */
[----:B------:R-:W-:-:S05]  /*0440*/  IADD3 R0, PT, PT, R0, -R7, -R2 ;  /* 0x8000000700007210 */ /* 0x000fca0007ffe802 */
[----:B------:R-:W-:-:S05]  /*0450*/  IMAD.HI.U32 R5, R5, R0, RZ ;  /* 0x0000000005057227 */ /* 0x000fca00078e00ff */
[----:B------:R-:W-:-:S05]  /*0460*/  IADD3 R4, PT, PT, -R5, RZ, RZ ;  /* 0x000000ff05047210 */ /* 0x000fca0007ffe1ff */
[----:B------:R-:W-:-:S05]  /*0470*/  IMAD R0, R9, R4, R0 ;  /* 0x0000000409007224 */ /* 0x000fca00078e0200 */
[----:B------:R-:W-:-:S13]  /*0480*/  ISETP.GE.U32.AND P0, PT, R0, R9, PT ;  /* 0x000000090000720c */ /* 0x000fda0003f06070 */
[----:B------:R-:W-:Y:S01]  /*0490*/  @P0 IMAD.IADD R0, R0, 0x1, -R9 ;  /* 0x0000000100000824 */ /* 0x000fe200078e0a09 */
[----:B------:R-:W-:-:S04]  /*04a0*/  @P0 IADD3 R5, PT, PT, R5, 0x1, RZ ;  /* 0x0000000105050810 */ /* 0x000fc80007ffe0ff */
[----:B------:R-:W-:-:S13]  /*04b0*/  ISETP.GE.U32.AND P1, PT, R0, R9, PT ;  /* 0x000000090000720c */ /* 0x000fda0003f26070 */
[----:B------:R-:W-:Y:S01]  /*04c0*/  @P1 VIADD R5, R5, 0x1 ;  /* 0x0000000105051836 */ /* 0x000fe20000000000 */
[----:B------:R-:W-:-:S04]  /*04d0*/  @!P2 LOP3.LUT R5, RZ, R9, RZ, 0x33, !PT ;  /* 0x00000009ff05a212 */ /* 0x000fc800078e33ff */
[----:B------:R-:W-:Y:S01]  /*04e0*/  IADD3 R2, PT, PT, R2, R5, RZ ;  /* 0x0000000502027210 */ /* 0x000fe20007ffe0ff */
[----:B------:R-:W-:-:S03]  /*04f0*/  IMAD.MOV.U32 R5, RZ, RZ, R28 ;  /* 0x000000ffff057224 */ /* 0x000fc600078e001c */
[C---:B------:R-:W-:Y:S02]  /*0500*/  LOP3.LUT R0, R2.reuse, 0x3, RZ, 0xc0, !PT ;  /* 0x0000000302007812 */ /* 0x040fe400078ec0ff */
[----:B------:R-:W-:Y:S02]  /*0510*/  ISETP.GE.U32.AND P1, PT, R2, 0x3, PT ;  /* 0x000000030200780c */ /* 0x000fe40003f26070 */
[----:B------:R-:W-:Y:S01]  /*0520*/  ISETP.NE.AND P0, PT, R0, 0x3, PT ;  /* 0x000000030000780c */ /* 0x000fe20003f05270 */
[----:B------:R-:W-:-:S12]  /*0530*/  IMAD R0, R32, R3, RZ ;  /* 0x0000000320007224 */ /* 0x000fd800078e02ff */
[----:B------:R-:W-:Y:S05]  /*0540*/  @!P0 BRA `(.L_x_3) ;  /* 0x00000000002c8947 */ /* 0x000fea0003800000 */
[----:B------:R-:W-:Y:S01]  /*0550*/  IADD3 R2, PT, PT, R2, 0x1, RZ ;  /* 0x0000000102027810 */ /* 0x000fe20007ffe0ff */
[----:B------:R-:W-:Y:S01]  /*0560*/  IMAD.MOV.U32 R4, RZ, RZ, RZ ;  /* 0x000000ffff047224 */ /* 0x000fe200078e00ff */
[----:B------:R-:W-:Y:S02]  /*0570*/  MOV R5, R28 ;  /* 0x0000001c00057202 */ /* 0x000fe40000000f00 */
[----:B------:R-:W-:-:S07]  /*0580*/  LOP3.LUT R11, R2, 0x3, RZ, 0xc0, !PT ;  /* 0x00000003020b7812 */ /* 0x000fce00078ec0ff */
.L_x_4:
[----:B------:R-:W-:Y:S01]  /*0590*/  IMAD.IADD R7, R0, 0x1, R5 ;  /* 0x0000000100077824 */ /* 0x000fe200078e0205 */
[----:B------:R-:W-:Y:S01]  /*05a0*/  IADD3 R5, PT, PT, R5, R9, RZ ;  /* 0x0000000905057210 */ /* 0x000fe20007ffe0ff */
[----:B------:R-:W-:-:S03]  /*05b0*/  VIADD R4, R4, 0x1 ;  /* 0x0000000104047836 */ /* 0x000fc60000000000 */
[----:B------:R-:W-:Y:S02]  /*05c0*/  LEA R7, R7, R10, 0x1 ;  /* 0x0000000a07077211 */ /* 0x000fe400078e08ff */
[----:B------:R-:W-:-:S03]  /*05d0*/  ISETP.NE.AND P0, PT, R4, R11, PT ;  /* 0x0000000b0400720c */ /* 0x000fc60003f05270 */
[----:B------:R0:W-:Y:S10]  /*05e0*/  STS.U16 [R7], RZ ;  /* 0x000000ff07007388 */ /* 0x0001f40000000400 */
[----:B0-----:R-:W-:Y:S05]  /*05f0*/  @P0 BRA `(.L_x_4) ;  /* 0xfffffffc00e40947 */ /* 0x001fea000383ffff */
.L_x_3:
[----:B------:R-:W-:Y:S05]  /*0600*/  BSYNC.RECONVERGENT B1 ;  /* 0x0000000000017941 */ /* 0x000fea0003800200 */
.L_x_2:
[----:B------:R-:W-:Y:S05]  /*0610*/  @!P1 BRA `(.L_x_1) ;  /* 0x0000000000309947 */ /* 0x000fea0003800000 */
.L_x_5:
[----:B------:R-:W-:Y:S01]  /*0620*/  IMAD.IADD R7, R0, 0x1, R5 ;  /* 0x0000000100077824 */ /* 0x000fe200078e0205 */
[----:B------:R-:W-:-:S04]  /*0630*/  LEA R5, R9, R5, 0x2 ;  /* 0x0000000509057211 */ /* 0x000fc800078e10ff */
[----:B0-----:R-:W-:Y:S02]  /*0640*/  LEA R12, R7, R10, 0x1 ;  /* 0x0000000a070c7211 */ /* 0x001fe400078e08ff */
[----:B------:R-:W-:-:S03]  /*0650*/  ISETP.GE.AND P0, PT, R5, R32, PT ;  /* 0x000000200500720c */ /* 0x000fc60003f06270 */
[C---:B------:R-:W-:Y:S01]  /*0660*/  IMAD R2, R9.reuse, 0x2, R12 ;  /* 0x0000000209027824 */ /* 0x040fe200078e020c */
[----:B------:R0:W-:Y:S04]  /*0670*/  STS.U16 [R12], RZ ;  /* 0x000000ff0c007388 */ /* 0x0001e80000000400 */
[C---:B------:R-:W-:Y:S01]  /*0680*/  LEA R4, R9.reuse, R2, 0x1 ;  /* 0x0000000209047211 */ /* 0x040fe200078e08ff */
[----:B------:R0:W-:Y:S04]  /*0690*/  STS.U16 [R2], RZ ;  /* 0x000000ff02007388 */ /* 0x0001e80000000400 */
[----:B------:R-:W-:Y:S01]  /*06a0*/  IMAD R6, R9, 0x2, R4 ;  /* 0x0000000209067824 */ /* 0x000fe200078e0204 */
[----:B------:R0:W-:Y:S04]  /*06b0*/  STS.U16 [R4], RZ ;  /* 0x000000ff04007388 */ /* 0x0001e80000000400 */
[----:B------:R0:W-:Y:S01]  /*06c0*/  STS.U16 [R6], RZ ;  /* 0x000000ff06007388 */ /* 0x0001e20000000400 */
[----:B------:R-:W-:Y:S05]  /*06d0*/  @!P0 BRA `(.L_x_5) ;  /* 0xfffffffc00d08947 */ /* 0x000fea000383ffff */
.L_x_1:
[----:B------:R-:W-:Y:S05]  /*06e0*/  BSYNC.RECONVERGENT B0 ;  /* 0x0000000000007941 */ /* 0x000fea0003800200 */
.L_x_0:
[----:B------:R-:W-:Y:S01]  /*06f0*/  ISETP.GE.AND P0, PT, R3, R32, PT ;  /* 0x000000200300720c */ /* 0x000fe20003f06270 */
[----:B------:R-:W-:-:S12]  /*0700*/  BSSY.RECONVERGENT B0, `(.L_x_6) ;  /* 0x000003a000007945 */ /* 0x000fd80003800200 */
[----:B------:R-:W-:Y:S05]  /*0710*/  @P0 BRA `(.L_x_7) ;  /* 0x0000000000e00947 */ /* 0x000fea0003800000 */
[----:B0-----:R-:W0:Y:S01]  /*0720*/  I2F.U32.RP R6, R8 ;  /* 0x0000000800067306 */ /* 0x001e220000209000 */
[----:B------:R-:W-:Y:S01]  /*0730*/  IMAD.IADD R7, R3, 0x1, R8 ;  /* 0x0000000103077824 */ /* 0x000fe200078e0208 */
[----:B------:R-:W-:Y:S01]  /*0740*/  ISETP.NE.U32.AND P2, PT, R8, RZ, PT ;  /* 0x000000ff0800720c */ /* 0x000fe20003f45070 */
[----:B------:R-:W-:Y:S03]  /*0750*/  BSSY.RECONVERGENT B1, `(.L_x_8) ;  /* 0x0000027000017945 */ /* 0x000fe60003800200 */
[----:B------:R-:W-:Y:S02]  /*0760*/  ISETP.GE.AND P0, PT, R7, R32, PT ;  /* 0x000000200700720c */ /* 0x000fe40003f06270 */
[----:B------:R-:W-:Y:S02]  /*0770*/  VIMNMX R0, PT, PT, R32, R7, !PT ;  /* 0x0000000720007248 */ /* 0x000fe40007fe0100 */
[----:B------:R-:W-:-:S04]  /*0780*/  SEL R2, RZ, 0x1, P0 ;  /* 0x00000001ff027807 */ /* 0x000fc80000000000 */
[----:B------:R-:W-:Y:S01]  /*0790*/  IADD3 R7, PT, PT, R0, -R7, -R2 ;  /* 0x8000000700077210 */ /* 0x000fe20007ffe802 */
[----:B0-----:R-:W0:Y:S02]  /*07a0*/  MUFU.RCP R6, R6 ;  /* 0x0000000600067308 */ /* 0x001e240000001000 */
[----:B0-----:R-:W-:-:S06]  /*07b0*/  VIADD R4, R6, 0xffffffe ;  /* 0x0ffffffe06047836 */ /* 0x001fcc0000000000 */
[----:B------:R0:W2:Y:S02]  /*07c0*/  F2I.FTZ.U32.TRUNC.NTZ R5, R4 ;  /* 0x0000000400057305 */ /* 0x0000a4000021f000 */
[----:B0-----:R-:W-:Y:S02]  /*07d0*/  MOV R4, RZ ;  /* 0x000000ff00047202 */ /* 0x001fe40000000f00 */
[----:B--2---:R-:W-:-:S05]  /*07e0*/  IADD3 R11, PT, PT, RZ, -R5, RZ ;  /* 0x80000005ff0b7210 */ /* 0x004fca0007ffe0ff */
[----:B------:R-:W-:-:S04]  /*07f0*/  IMAD R11, R11, R8, RZ ;  /* 0x000000080b0b7224 */ /* 0x000fc800078e02ff */
[----:B------:R-:W-:Y:S01]  /*0800*/  IMAD.HI.U32 R6, R5, R11, R4 ;  /* 0x0000000b05067227 */ /* 0x000fe200078e0004 */
[----:B------:R-:W-:-:S05]  /*0810*/  MOV R11, R3 ;  /* 0x00000003000b7202 */ /* 0x000fca0000000f00 */
[----:B------:R-:W-:-:S04]  /*0820*/  IMAD.HI.U32 R5, R6, R7, RZ ;  /* 0x0000000706057227 */ /* 0x000fc800078e00ff */
[----:B------:R-:W-:-:S04]  /*0830*/  IMAD.MOV R0, RZ, RZ, -R5 ;  /* 0x000000ffff007224 */ /* 0x000fc800078e0a05 */
[----:B------:R-:W-:-:S05]  /*0840*/  IMAD R7, R8, R0, R7 ;  /* 0x0000000008077224 */ /* 0x000fca00078e0207 */
[----:B------:R-:W-:-:S13]  /*0850*/  ISETP.GE.U32.AND P0, PT, R7, R8, PT ;  /* 0x000000080700720c */ /* 0x000fda0003f06070 */
[----:B------:R-:W-:Y:S01]  /*0860*/  @P0 IADD3 R7, PT, PT, R7, -R8, RZ ;  /* 0x8000000807070210 */ /* 0x000fe20007ffe0ff */
[----:B------:R-:W-:-:S03]  /*0870*/  @P0 VIADD R5, R5, 0x1 ;  /* 0x0000000105050836 */ /* 0x000fc60000000000 */
[----:B------:R-:W-:-:S13]  /*0880*/  ISETP.GE.U32.AND P1, PT, R7, R8, PT ;  /* 0x000000080700720c */ /* 0x000fda0003f26070 */
[----:B------:R-:W-:Y:S02]  /*0890*/  @P1 IADD3 R5, PT, PT, R5, 0x1, RZ ;  /* 0x0000000105051810 */ /* 0x000fe40007ffe0ff */
[----:B------:R-:W-:-:S05]  /*08a0*/  @!P2 LOP3.LUT R5, RZ, R8, RZ, 0x33, !PT ;  /* 0x00000008ff05a212 */ /* 0x000fca00078e33ff */
[----:B------:R-:W-:-:S05]  /*08b0*/  IMAD.IADD R2, R2, 0x1, R5 ;  /* 0x0000000102027824 */ /* 0x000fca00078e0205 */
[C---:B------:R-:W-:Y:S02]  /*08c0*/  LOP3.LUT R0, R2.reuse, 0x3, RZ, 0xc0, !PT ;  /* 0x0000000302007812 */ /* 0x040fe400078ec0ff */
[----:B------:R-:W-:Y:S02]  /*08d0*/  ISETP.GE.U32.AND P1, PT, R2, 0x3, PT ;  /* 0x000000030200780c */ /* 0x000fe40003f26070 */
[----:B------:R-:W-:Y:S01]  /*08e0*/  ISETP.NE.AND P0, PT, R0, 0x3, PT ;  /* 0x000000030000780c */ /* 0x000fe20003f05270 */
[----:B------:R-:W-:-:S12]  /*08f0*/  IMAD R0, R32, R28, RZ ;  /* 0x0000001c20007224 */ /* 0x000fd800078e02ff */
[----:B------:R-:W-:Y:S05]  /*0900*/  @!P0 BRA `(.L_x_9) ;  /* 0x00000000002c8947 */ /* 0x000fea0003800000 */
[----:B------:R-:W-:Y:S01]  /*0910*/  VIADD R2, R2, 0x1 ;  /* 0x0000000102027836 */ /* 0x000fe20000000000 */
[----:B------:R-:W-:Y:S01]  /*0920*/  MOV R7, RZ ;  /* 0x000000ff00077202 */ /* 0x000fe20000000f00 */
[----:B------:R-:W-:-:S03]  /*0930*/  IMAD.MOV.U32 R11, RZ, RZ, R3 ;  /* 0x000000ffff0b7224 */ /* 0x000fc600078e0003 */
[----:B------:R-:W-:-:S07]  /*0940*/  LOP3.LUT R2, R2, 0x3, RZ, 0xc0, !PT ;  /* 0x0000000302027812 */ /* 0x000fce00078ec0ff */
.L_x_10:
[----:B0-----:R-:W-:Y:S01]  /*0950*/  IADD3 R5, PT, PT, R0, R11, RZ ;  /* 0x0000000b00057210 */ /* 0x001fe20007ffe0ff */
[----:B------:R-:W-:Y:S01]  /*0960*/  VIADD R7, R7, 0x1 ;  /* 0x0000000107077836 */ /* 0x000fe20000000000 */
[----:B------:R-:W-:-:S03]  /*0970*/  IADD3 R11, PT, PT, R11, R8, RZ ;  /* 0x000000080b0b7210 */ /* 0x000fc60007ffe0ff */
[----:B------:R-:W-:Y:S01]  /*0980*/  IMAD.WIDE R4, R5, 0x2, R54 ;  /* 0x0000000205047825 */ /* 0x000fe200078e0236 */
[----:B------:R-:W-:-:S04]  /*0990*/  ISETP.NE.AND P0, PT, R7, R2, PT ;  /* 0x000000020700720c */ /* 0x000fc80003f05270 */
[----:B------:R0:W-:Y:S09]  /*09a0*/  ST.E.U16 desc[UR8][R4.64], RZ ;  /* 0x000000ff04007985 */ /* 0x0001f2000c101508 */
[----:B------:R-:W-:Y:S05]  /*09b0*/  @P0 BRA `(.L_x_10) ;  /* 0xfffffffc00e40947 */ /* 0x000fea000383ffff */
.L_x_9:
[----:B------:R-:W-:Y:S05]  /*09c0*/  BSYNC.RECONVERGENT B1 ;  /* 0x0000000000017941 */ /* 0x000fea0003800200 */
.L_x_8:
[----:B------:R-:W-:Y:S05]  /*09d0*/  @!P1 BRA `(.L_x_7) ;  /* 0x0000000000309947 */ /* 0x000fea0003800000 */
.L_x_11:
[----:B--2---:R-:W-:Y:S01]  /*09e0*/  IMAD.IADD R15, R0, 0x1, R11 ;  /* 0x00000001000f7824 */ /* 0x004fe200078e020b */
[----:B------:R-:W-:-:S03]  /*09f0*/  LEA R11, R8, R11, 0x2 ;  /* 0x0000000b080b7211 */ /* 0x000fc600078e10ff */
[----:B------:R-:W-:Y:S01]  /*0a00*/  IMAD.WIDE R14, R15, 0x2, R54 ;  /* 0x000000020f0e7825 */ /* 0x000fe200078e0236 */
[----:B------:R-:W-:-:S04]  /*0a10*/  ISETP.GE.AND P0, PT, R11, R32, PT ;  /* 0x000000200b00720c */ /* 0x000fc80003f06270 */
[----:B------:R2:W-:Y:S01]  /*0a20*/  ST.E.U16 desc[UR8][R14.64], RZ ;  /* 0x000000ff0e007985 */ /* 0x0005e2000c101508 */
[----:B0-----:R-:W-:-:S05]  /*0a30*/  IMAD.WIDE R4, R8, 0x2, R14 ;  /* 0x0000000208047825 */ /* 0x001fca00078e020e */
[----:B------:R2:W-:Y:S01]  /*0a40*/  ST.E.U16 desc[UR8][R4.64], RZ ;  /* 0x000000ff04007985 */ /* 0x0005e2000c101508 */
[----:B------:R-:W-:-:S05]  /*0a50*/  IMAD.WIDE R6, R8, 0x2, R4 ;  /* 0x0000000208067825 */ /* 0x000fca00078e0204 */
[----:B------:R2:W-:Y:S01]  /*0a60*/  ST.E.U16 desc[UR8][R6.64], RZ ;  /* 0x000000ff06007985 */ /* 0x0005e2000c101508 */
[----:B------:R-:W-:-:S05]  /*0a70*/  IMAD.WIDE R12, R8, 0x2, R6 ;  /* 0x00000002080c7825 */ /* 0x000fca00078e0206 */
[----:B------:R2:W-:Y:S01]  /*0a80*/  ST.E.U16 desc[UR8][R12.64], RZ ;  /* 0x000000ff0c007985 */ /* 0x0005e2000c101508 */
[----:B------:R-:W-:Y:S05]  /*0a90*/  @!P0 BRA `(.L_x_11) ;  /* 0xfffffffc00d08947 */ /* 0x000fea000383ffff */
.L_x_7:
[----:B------:R-:W-:Y:S05]  /*0aa0*/  BSYNC.RECONVERGENT B0 ;  /* 0x0000000000007941 */ /* 0x000fea0003800200 */
.L_x_6:
[----:B------:R-:W-:-:S13]  /*0ab0*/  ISETP.GT.AND P0, PT, R32, R19, PT ;  /* 0x000000132000720c */ /* 0x000fda0003f04270 */
[----:B------:R-:W-:Y:S05]  /*0ac0*/  @!P0 BRA `(.L_x_12) ;  /* 0x0000000400f48947 */ /* 0x000fea0003800000 */
[----:B0-2---:R-:W0:Y:S01]  /*0ad0*/  I2F.U32.RP R12, R9 ;  /* 0x00000009000c7306 */ /* 0x005e220000209000 */
[C---:B------:R-:W-:Y:S01]  /*0ae0*/  IMAD.IADD R11, R19.reuse, 0x1, R8 ;  /* 0x00000001130b7824 */ /* 0x040fe200078e0208 */
[----:B------:R-:W-:Y:S02]  /*0af0*/  IADD3 R13, PT, PT, R19, R9, RZ ;  /* 0x00000009130d7210 */ /* 0x000fe40007ffe0ff */
[----:B------:R-:W-:Y:S02]  /*0b00*/  ISETP.NE.U32.AND P4, PT, R8, RZ, PT ;  /* 0x000000ff0800720c */ /* 0x000fe40003f85070 */
[----:B------:R-:W-:Y:S02]  /*0b10*/  ISETP.GE.AND P0, PT, R11, R32, PT ;  /* 0x000000200b00720c */ /* 0x000fe40003f06270 */
[----:B------:R-:W2:Y:S01]  /*0b20*/  I2F.U32.RP R2, R8 ;  /* 0x0000000800027306 */ /* 0x000ea20000209000 */
[----:B------:R-:W-:Y:S02]  /*0b30*/  VIMNMX R0, PT, PT, R32, R11, !PT ;  /* 0x0000000b20007248 */ /* 0x000fe40007fe0100 */
[----:B------:R-:W-:-:S05]  /*0b40*/  ISETP.NE.U32.AND P5, PT, R9, RZ, PT ;  /* 0x000000ff0900720c */ /* 0x000fca0003fa5070 */
[----:B0-----:R-:W0:Y:S08]  /*0b50*/  MUFU.RCP R12, R12 ;  /* 0x0000000c000c7308 */ /* 0x001e300000001000 */
[----:B--2---:R-:W2:Y:S01]  /*0b60*/  MUFU.RCP R2, R2 ;  /* 0x0000000200027308 */ /* 0x004ea20000001000 */
[----:B0-----:R-:W-:-:S07]  /*0b70*/  IADD3 R6, PT, PT, R12, 0xffffffe, RZ ;  /* 0x0ffffffe0c067810 */ /* 0x001fce0007ffe0ff */
[----:B------:R0:W3:Y:S01]  /*0b80*/  F2I.FTZ.U32.TRUNC.NTZ R7, R6 ;  /* 0x0000000600077305 */ /* 0x0000e2000021f000 */
[----:B--2---:R-:W-:Y:S01]  /*0b90*/  VIADD R4, R2, 0xffffffe ;  /* 0x0ffffffe02047836 */ /* 0x004fe20000000000 */
[----:B------:R-:W-:Y:S02]  /*0ba0*/  SEL R2, RZ, 0x1, P0 ;  /* 0x00000001ff027807 */ /* 0x000fe40000000000 */
[----:B------:R-:W-:-:S04]  /*0bb0*/  ISETP.GE.AND P0, PT, R13, R32, PT ;  /* 0x000000200d00720c */ /* 0x000fc80003f06270 */
[----:B------:R3:W2:Y:S01]  /*0bc0*/  F2I.FTZ.U32.TRUNC.NTZ R5, R4 ;  /* 0x0000000400057305 */ /* 0x0006a2000021f000 */
[----:B------:R-:W-:Y:S02]  /*0bd0*/  IADD3 R11, PT, PT, R0, -R11, -R2 ;  /* 0x8000000b000b7210 */ /* 0x000fe40007ffe802 */
[----:B0-----:R-:W-:Y:S02]  /*0be0*/  MOV R6, RZ ;  /* 0x000000ff00067202 */ /* 0x001fe40000000f00 */
[----:B------:R-:W-:Y:S02]  /*0bf0*/  VIMNMX R0, PT, PT, R32, R13, !PT ;  /* 0x0000000d20007248 */ /* 0x000fe40007fe0100 */
[----:B------:R-:W-:Y:S02]  /*0c00*/  SEL R12, RZ, 0x1, P0 ;  /* 0x00000001ff0c7807 */ /* 0x000fe40000000000 */
[----:B---3--:R-:W-:Y:S02]  /*0c10*/  IADD3 R4, PT, PT, RZ, -R7, RZ ;  /* 0x80000007ff047210 */ /* 0x008fe40007ffe0ff */
[----:B------:R-:W-:-:S03]  /*0c20*/  IADD3 R0, PT, PT, R0, -R13, -R12 ;  /* 0x8000000d00007210 */ /* 0x000fc60007ffe80c */
[----:B------:R-:W-:Y:S02]  /*0c30*/  IMAD R21, R4, R9, RZ ;  /* 0x0000000904157224 */ /* 0x000fe400078e02ff */
[----:B--2---:R-:W-:Y:S02]  /*0c40*/  IMAD.MOV R15, RZ, RZ, -R5 ;  /* 0x000000ffff0f7224 */ /* 0x004fe400078e0a05 */
[----:B------:R-:W-:Y:S02]  /*0c50*/  IMAD.MOV.U32 R4, RZ, RZ, RZ ;  /* 0x000000ffff047224 */ /* 0x000fe400078e00ff */
[----:B------:R-:W-:Y:S02]  /*0c60*/  IMAD R15, R15, R8, RZ ;  /* 0x000000080f0f7224 */ /* 0x000fe400078e02ff */
[----:B------:R-:W-:-:S04]  /*0c70*/  IMAD.HI.U32 R7, R7, R21, R6 ;  /* 0x0000001507077227 */ /* 0x000fc800078e0006 */
[----:B------:R-:W-:-:S04]  /*0c80*/  IMAD.HI.U32 R4, R5, R15, R4 ;  /* 0x0000000f05047227 */ /* 0x000fc800078e0004 */
[----:B------:R-:W-:-:S04]  /*0c90*/  IMAD.HI.U32 R7, R7, R0, RZ ;  /* 0x0000000007077227 */ /* 0x000fc800078e00ff */
[----:B------:R-:W-:Y:S01]  /*0ca0*/  IMAD.HI.U32 R5, R4, R11, RZ ;  /* 0x0000000b04057227 */ /* 0x000fe200078e00ff */
[----:B------:R-:W-:-:S03]  /*0cb0*/  IADD3 R6, PT, PT, -R7, RZ, RZ ;  /* 0x000000ff07067210 */ /* 0x000fc60007ffe1ff */
[----:B------:R-:W-:Y:S02]  /*0cc0*/  IMAD.MOV R4, RZ, RZ, -R5 ;  /* 0x000000ffff047224 */ /* 0x000fe400078e0a05 */
[----:B------:R-:W-:Y:S02]  /*0cd0*/  IMAD R0, R9, R6, R0 ;  /* 0x0000000609007224 */ /* 0x000fe400078e0200 */
[----:B------:R-:W-:-:S03]  /*0ce0*/  IMAD R11, R8, R4, R11 ;  /* 0x00000004080b7224 */ /* 0x000fc600078e020b */
[----:B------:R-:W-:Y:S02]  /*0cf0*/  ISETP.GE.U32.AND P2, PT, R0, R9, PT ;  /* 0x000000090000720c */ /* 0x000fe40003f46070 */
[----:B------:R-:W-:-:S11]  /*0d00*/  ISETP.GE.U32.AND P0, PT, R11, R8, PT ;  /* 0x000000080b00720c */ /* 0x000fd60003f06070 */
[-C--:B------:R-:W-:Y:S02]  /*0d10*/  @P2 IADD3 R0, PT, PT, R0, -R9.reuse, RZ ;  /* 0x8000000900002210 */ /* 0x080fe40007ffe0ff */
[----:B------:R-:W-:Y:S01]  /*0d20*/  @P0 IMAD.IADD R11, R11, 0x1, -R8 ;  /* 0x000000010b0b0824 */ /* 0x000fe200078e0a08 */
[----:B------:R-:W-:Y:S01]  /*0d30*/  @P2 IADD3 R7, PT, PT, R7, 0x1, RZ ;  /* 0x0000000107072810 */ /* 0x000fe20007ffe0ff */
[----:B------:R-:W-:Y:S01]  /*0d40*/  @P0 VIADD R5, R5, 0x1 ;  /* 0x0000000105050836 */ /* 0x000fe20000000000 */
[----:B------:R-:W-:Y:S02]  /*0d50*/  ISETP.GE.U32.AND P3, PT, R0, R9, PT ;  /* 0x000000090000720c */ /* 0x000fe40003f66070 */
[----:B------:R-:W-:Y:S01]  /*0d60*/  ISETP.GE.U32.AND P1, PT, R11, R8, PT ;  /* 0x000000080b00720c */ /* 0x000fe20003f26070 */
[----:B------:R-:W0:Y:S10]  /*0d70*/  LDC R0, c[0x0][0x3bc] ;  /* 0x0000ef00ff007b82 */ /* 0x000e340000000800 */
[----:B------:R-:W-:-:S02]  /*0d80*/  @P3 IADD3 R7, PT, PT, R7, 0x1, RZ ;  /* 0x0000000107073810 */ /* 0x000fc40007ffe0ff */
[----:B------:R-:W-:Y:S01]  /*0d90*/  @P1 VIADD R5, R5, 0x1 ;  /* 0x0000000105051836 */ /* 0x000fe20000000000 */
[----:B------:R-:W-:Y:S02]  /*0da0*/  @!P4 LOP3.LUT R5, RZ, R8, RZ, 0x33, !PT ;  /* 0x00000008ff05c212 */ /* 0x000fe400078e33ff */
[----:B------:R-:W-:-:S03]  /*0db0*/  @!P5 LOP3.LUT R7, RZ, R9, RZ, 0x33, !PT ;  /* 0x00000009ff07d212 */ /* 0x000fc600078e33ff */
[----:B------:R-:W-:Y:S01]  /*0dc0*/  IMAD.IADD R5, R2, 0x1, R5 ;  /* 0x0000000102057824 */ /* 0x000fe200078e0205 */
[----:B------:R-:W-:-:S04]  /*0dd0*/  IADD3 R2, PT, PT, R12, R7, RZ ;  /* 0x000000070c027210 */ /* 0x000fc80007ffe0ff */
[C---:B------:R-:W-:Y:S01]  /*0de0*/  LOP3.LUT R4, R5.reuse, 0x3, RZ, 0xc0, !PT ;  /* 0x0000000305047812 */ /* 0x040fe200078ec0ff */
[----:B0-----:R-:W-:Y:S01]  /*0df0*/  IMAD.MOV.U32 R7, RZ, RZ, R0 ;  /* 0x000000ffff077224 */ /* 0x001fe200078e0000 */
[----:B------:R-:W-:Y:S02]  /*0e00*/  LOP3.LUT R6, R2, 0x3, RZ, 0xc0, !PT ;  /* 0x0000000302067812 */ /* 0x000fe400078ec0ff */
[----:B------:R-:W-:Y:S02]  /*0e10*/  ISETP.NE.AND P1, PT, R4, 0x3, PT ;  /* 0x000000030400780c */ /* 0x000fe40003f25270 */
[----:B------:R-:W-:Y:S01]  /*0e20*/  ISETP.NE.AND P3, PT, R6, 0x3, PT ;  /* 0x000000030600780c */ /* 0x000fe20003f65270 */
[----:B------:R-:W-:Y:S01]  /*0e30*/  IMAD R6, R32, R28, RZ ;  /* 0x0000001c20067224 */ /* 0x000fe200078e02ff */
[----:B------:R-:W-:Y:S02]  /*0e40*/  ISETP.GE.U32.AND P2, PT, R5, 0x3, PT ;  /* 0x000000030500780c */ /* 0x000fe40003f46070 */
[----:B------:R-:W-:-:S07]  /*0e50*/  ISETP.GE.U32.AND P0, PT, R2, 0x3, PT ;  /* 0x000000030200780c */ /* 0x000fce0003f06070 */
[----:B------:R-:W-:Y:S06]  /*0e60*/  @!P1 BRA `(.L_x_13) ;  /* 0x0000000000389947 */ /* 0x000fec0003800000 */
[----:B------:R-:W-:Y:S01]  /*0e70*/  IADD3 R5, PT, PT, R5, 0x1, RZ ;  /* 0x0000000105057810 */ /* 0x000fe20007ffe0ff */
[----:B------:R-:W-:Y:S01]  /*0e80*/  IMAD.MOV.U32 R7, RZ, RZ, R0 ;  /* 0x000000ffff077224 */ /* 0x000fe200078e0000 */
[----:B------:R-:W-:Y:S02]  /*0e90*/  UMOV UR4, URZ ;  /* 0x000000ff00047c82 */ /* 0x000fe40008000000 */
[----:B------:R-:W-:-:S07]  /*0ea0*/  LOP3.LUT R11, R5, 0x3, RZ, 0xc0, !PT ;  /* 0x00000003050b7812 */ /* 0x000fce00078ec0ff */
.L_x_14:
[----:B0-----:R-:W-:Y:S01]  /*0eb0*/  IADD3 R5, PT, PT, R6, R7, RZ ;  /* 0x0000000706057210 */ /* 0x001fe20007ffe0ff */
[C---:B------:R-:W-:Y:S01]  /*0ec0*/  IMAD R13, R7.reuse, R9, R28 ;  /* 0x00000009070d7224 */ /* 0x040fe200078e021c */
[----:B------:R-:W-:Y:S01]  /*0ed0*/  UIADD3 UR4, UPT, UPT, UR4, 0x1, URZ ;  /* 0x0000000104047890 */ /* 0x000fe2000fffe0ff */
[----:B------:R-:W-:Y:S02]  /*0ee0*/  IMAD.IADD R7, R7, 0x1, R8 ;  /* 0x0000000107077824 */ /* 0x000fe400078e0208 */
[----:B------:R-:W-:-:S03]  /*0ef0*/  IMAD.WIDE R4, R5, 0x4, R52 ;  /* 0x0000000405047825 */ /* 0x000fc600078e0234 */
[----:B------:R-:W-:Y:S01]  /*0f00*/  ISETP.NE.AND P1, PT, R11, UR4, PT ;  /* 0x000000040b007c0c */ /* 0x000fe2000bf25270 */
[----:B------:R-:W-:Y:S01]  /*0f10*/  IMAD.WIDE R12, R13, 0x4, R48 ;  /* 0x000000040d0c7825 */ /* 0x000fe200078e0230 */
[----:B------:R0:W-:Y:S04]  /*0f20*/  ST.E desc[UR8][R4.64], RZ ;  /* 0x000000ff04007985 */ /* 0x0001e8000c101908 */
[----:B------:R0:W-:Y:S07]  /*0f30*/  ST.E desc[UR8][R12.64], RZ ;  /* 0x000000ff0c007985 */ /* 0x0001ee000c101908 */
[----:B------:R-:W-:Y:S05]  /*0f40*/  @P1 BRA `(.L_x_14) ;  /* 0xfffffffc00d81947 */ /* 0x000fea000383ffff */
.L_x_13:
[----:B------:R-:W-:Y:S05]  /*0f50*/  @!P2 BRA `(.L_x_15) ;  /* 0x00000000006ca947 */ /* 0x000fea0003800000 */
.L_x_16:
[----:B------:R-:W-:Y:S01]  /*0f60*/  IADD3 R25, PT, PT, R6, R7, RZ ;  /* 0x0000000706197210 */ /* 0x000fe20007ffe0ff */
[C---:B------:R-:W-:Y:S02]  /*0f70*/  IMAD.IADD R15, R7.reuse, 0x1, R8 ;  /* 0x00000001070f7824 */ /* 0x040fe400078e0208 */
[----:B------:R-:W-:Y:S02]  /*0f80*/  IMAD R27, R7, R9, R28 ;  /* 0x00000009071b7224 */ /* 0x000fe400078e021c */
[----:B------:R-:W-:Y:S01]  /*0f90*/  IMAD.WIDE R24, R25, 0x4, R52 ;  /* 0x0000000419187825 */ /* 0x000fe200078e0234 */
[----:B------:R-:W-:-:S03]  /*0fa0*/  IADD3 R7, PT, PT, R15, R8, RZ ;  /* 0x000000080f077210 */ /* 0x000fc60007ffe0ff */
[----:B------:R-:W-:Y:S01]  /*0fb0*/  IMAD R15, R15, R9, R28 ;  /* 0x000000090f0f7224 */ /* 0x000fe200078e021c */
[----:B------:R2:W-:Y:S01]  /*0fc0*/  ST.E desc[UR8][R24.64], RZ ;  /* 0x000000ff18007985 */ /* 0x0005e2000c101908 */
[----:B0-----:R-:W-:-:S04]  /*0fd0*/  IMAD.WIDE R12, R8, 0x4, R24 ;  /* 0x00000004080c7825 */ /* 0x001fc800078e0218 */
[----:B------:R-:W-:Y:S02]  /*0fe0*/  IMAD.IADD R11, R7, 0x1, R8 ;  /* 0x00000001070b7824 */ /* 0x000fe400078e0208 */
[----:B------:R-:W-:-:S04]  /*0ff0*/  IMAD.WIDE R4, R8, 0x4, R12 ;  /* 0x0000000408047825 */ /* 0x000fc800078e020c */
[----:B------:R-:W-:-:S04]  /*1000*/  IMAD.WIDE R26, R27, 0x4, R48 ;  /* 0x000000041b1a7825 */ /* 0x000fc800078e0230 */
[----:B------:R-:W-:Y:S01]  /*1010*/  IMAD R21, R7, R9, R28 ;  /* 0x0000000907157224 */ /* 0x000fe200078e021c */
[----:B------:R3:W-:Y:S01]  /*1020*/  ST.E desc[UR8][R26.64], RZ ;  /* 0x000000ff1a007985 */ /* 0x0007e2000c101908 */
[----:B------:R-:W-:-:S03]  /*1030*/  IMAD.WIDE R14, R15, 0x4, R48 ;  /* 0x000000040f0e7825 */ /* 0x000fc600078e0230 */
[----:B------:R3:W-:Y:S01]  /*1040*/  ST.E desc[UR8][R12.64], RZ ;  /* 0x000000ff0c007985 */ /* 0x0007e2000c101908 */
[----:B------:R-:W-:Y:S02]  /*1050*/  IMAD R7, R11, R9, R28 ;  /* 0x000000090b077224 */ /* 0x000fe400078e021c */
[----:B------:R-:W-:Y:S01]  /*1060*/  IMAD.WIDE R20, R21, 0x4, R48 ;  /* 0x0000000415147825 */ /* 0x000fe200078e0230 */
[----:B------:R3:W-:Y:S03]  /*1070*/  ST.E desc[UR8][R14.64], RZ ;  /* 0x000000ff0e007985 */ /* 0x0007e6000c101908 */
[----:B------:R-:W-:Y:S01]  /*1080*/  IMAD.WIDE R22, R8, 0x4, R4 ;  /* 0x0000000408167825 */ /* 0x000fe200078e0204 */
[----:B------:R3:W-:Y:S03]  /*1090*/  ST.E desc[UR8][R4.64], RZ ;  /* 0x000000ff04007985 */ /* 0x0007e6000c101908 */
[----:B--2---:R-:W-:Y:S01]  /*10a0*/  IMAD.WIDE R24, R7, 0x4, R48 ;  /* 0x0000000407187825 */ /* 0x004fe200078e0230 */
[----:B------:R3:W-:Y:S01]  /*10b0*/  ST.E desc[UR8][R20.64], RZ ;  /* 0x000000ff14007985 */ /* 0x0007e2000c101908 */
[----:B------:R-:W-:-:S03]  /*10c0*/  IADD3 R7, PT, PT, R11, R8, RZ ;  /* 0x000000080b077210 */ /* 0x000fc60007ffe0ff */
[----:B------:R3:W-:Y:S01]  /*10d0*/  ST.E desc[UR8][R22.64], RZ ;  /* 0x000000ff16007985 */ /* 0x0007e2000c101908 */
[----:B------:R-:W-:-:S03]  /*10e0*/  ISETP.GE.AND P1, PT, R7, R32, PT ;  /* 0x000000200700720c */ /* 0x000fc60003f26270 */
[----:B------:R3:W-:Y:S10]  /*10f0*/  ST.E desc[UR8][R24.64], RZ ;  /* 0x000000ff18007985 */ /* 0x0007f4000c101908 */
[----:B---3--:R-:W-:Y:S05]  /*1100*/  @!P1 BRA `(.L_x_16) ;  /* 0xfffffffc00949947 */ /* 0x008fea000383ffff */
.L_x_15:
[----:B------:R-:W-:Y:S01]  /*1110*/  IMAD R11, R32, R3, RZ ;  /* 0x00000003200b7224 */ /* 0x000fe200078e02ff */
[----:B------:R-:W-:Y:S06]  /*1120*/  @!P3 BRA `(.L_x_17) ;  /* 0x000000000028b947 */ /* 0x000fec0003800000 */
[----:B------:R-:W-:Y:S01]  /*1130*/  VIADD R2, R2, 0x1 ;  /* 0x0000000102027836 */ /* 0x000fe20000000000 */
[----:B------:R-:W-:-:S04]  /*1140*/  UMOV UR4, URZ ;  /* 0x000000ff00047c82 */ /* 0x000fc80008000000 */
[----:B------:R-:W-:-:S07]  /*1150*/  LOP3.LUT R2, R2, 0x3, RZ, 0xc0, !PT ;  /* 0x0000000302027812 */ /* 0x000fce00078ec0ff */
.L_x_18:
[----:B0-----:R-:W-:Y:S01]  /*1160*/  IADD3 R5, PT, PT, R11, R0, RZ ;  /* 0x000000000b057210 */ /* 0x001fe20007ffe0ff */
[----:B------:R-:W-:Y:S01]  /*1170*/  UIADD3 UR4, UPT, UPT, UR4, 0x1, URZ ;  /* 0x0000000104047890 */ /* 0x000fe2000fffe0ff */
[----:B------:R-:W-:-:S03]  /*1180*/  IMAD.IADD R0, R0, 0x1, R9 ;  /* 0x0000000100007824 */ /* 0x000fc600078e0209 */
[----:B------:R-:W-:Y:S02]  /*1190*/  IMAD.WIDE R4, R5, 0x4, R50 ;  /* 0x0000000405047825 */ /* 0x000fe400078e0232 */
[----:B------:R-:W-:-:S03]  /*11a0*/  ISETP.NE.AND P1, PT, R2, UR4, PT ;  /* 0x0000000402007c0c */ /* 0x000fc6000bf25270 */
[----:B------:R2:W-:Y:S10]  /*11b0*/  ST.E desc[UR8][R4.64], RZ ;  /* 0x000000ff04007985 */ /* 0x0005f4000c101908 */
[----:B--2---:R-:W-:Y:S05]  /*11c0*/  @P1 BRA `(.L_x_18) ;  /* 0xfffffffc00e41947 */ /* 0x004fea000383ffff */
.L_x_17:
[----:B------:R-:W-:Y:S05]  /*11d0*/  @!P0 BRA `(.L_x_12) ;  /* 0x0000000000308947 */ /* 0x000fea0003800000 */
.L_x_19:
[----:B---3--:R-:W-:Y:S01]  /*11e0*/  IADD3 R15, PT, PT, R11, R0, RZ ;  /* 0x000000000b0f7210 */ /* 0x008fe20007ffe0ff */
[----:B------:R-:W-:-:S04]  /*11f0*/  IMAD R0, R9, 0x4, R0 ;  /* 0x0000000409007824 */ /* 0x000fc800078e0200 */
[----:B------:R-:W-:Y:S01]  /*1200*/  IMAD.WIDE R14, R15, 0x4, R50 ;  /* 0x000000040f0e7825 */ /* 0x000fe200078e0232 */
[----:B------:R-:W-:-:S04]  /*1210*/  ISETP.GE.AND P0, PT, R0, R32, PT ;  /* 0x000000200000720c */ /* 0x000fc80003f06270 */
[----:B------:R3:W-:Y:S01]  /*1220*/  ST.E desc[UR8][R14.64], RZ ;  /* 0x000000ff0e007985 */ /* 0x0007e2000c101908 */
[----:B0-----:R-:W-:-:S05]  /*1230*/  IMAD.WIDE R4, R9, 0x4, R14 ;  /* 0x0000000409047825 */ /* 0x001fca00078e020e */
[----:B------:R3:W-:Y:S01]  /*1240*/  ST.E desc[UR8][R4.64], RZ ;  /* 0x000000ff04007985 */ /* 0x0007e2000c101908 */
[----:B------:R-:W-:-:S05]  /*1250*/  IMAD.WIDE R6, R9, 0x4, R4 ;  /* 0x0000000409067825 */ /* 0x000fca00078e0204 */
[----:B------:R3:W-:Y:S01]  /*1260*/  ST.E desc[UR8][R6.64], RZ ;  /* 0x000000ff06007985 */ /* 0x0007e2000c101908 */
[----:B------:R-:W-:-:S05]  /*1270*/  IMAD.WIDE R12, R9, 0x4, R6 ;  /* 0x00000004090c7825 */ /* 0x000fca00078e0206 */
[----:B------:R3:W-:Y:S01]  /*1280*/  ST.E desc[UR8][R12.64], RZ ;  /* 0x000000ff0c007985 */ /* 0x0007e2000c101908 */
[----:B------:R-:W-:Y:S05]  /*1290*/  @!P0 BRA `(.L_x_19) ;  /* 0xfffffffc00d08947 */ /* 0x000fea000383ffff */
.L_x_12:
[----:B------:R-:W4:Y:S01]  /*12a0*/  LDC R20, c[0x0][0x3b8] ;  /* 0x0000ee00ff147b82 */ /* 0x000f220000000800 */
[----:B------:R-:W-:-:S05]  /*12b0*/  IMAD R11, R8, UR5, R3 ;  /* 0x00000005080b7c24 */ /* 0x000fca000f8e0203 */
[----:B----4-:R-:W-:-:S13]  /*12c0*/  ISETP.GE.AND P0, PT, R11, R20, PT ;  /* 0x000000140b00720c */ /* 0x010fda0003f06270 */
[----:B------:R-:W-:Y:S05]  /*12d0*/  @P0 EXIT ;  /* 0x000000000000094d */ /* 0x000fea0003800000 */
[----:B------:R-:W4:Y:S01]  /*12e0*/  LDCU UR4, c[0x0][0x3c8] ;  /* 0x00007900ff0477ac */ /* 0x000f220008000800 */
[----:B------:R-:W-:-:S04]  /*12f0*/  SHF.R.S32.HI R0, RZ, 0x1f, R19 ;  /* 0x0000001fff007819 */ /* 0x000fc80000011413 */
[----:B------:R-:W-:-:S04]  /*1300*/  LEA.HI R0, R0, R19, RZ, 0x2 ;  /* 0x0000001300007211 */ /* 0x000fc800078f10ff */
[----:B------:R-:W-:-:S04]  /*1310*/  SHF.R.S32.HI R0, RZ, 0x2, R0 ;  /* 0x00000002ff007819 */ /* 0x000fc80000011400 */
[----:B0-----:R-:W-:Y:S02]  /*1320*/  SHF.L.U32 R2, R0, 0x2, RZ ;  /* 0x0000000200027819 */ /* 0x001fe400000006ff */
[----:B------:R-:W-:Y:S02]  /*1330*/  ISETP.GE.AND P0, PT, R28, R0, PT ;  /* 0x000000001c00720c */ /* 0x000fe40003f06270 */
[----:B------:R-:W-:Y:S01]  /*1340*/  ISETP.GE.AND P1, PT, R2, R19, PT ;  /* 0x000000130200720c */ /* 0x000fe20003f26270 */
[----:B----4-:R-:W-:-:S04]  /*1350*/  UIADD3 UR4, UPT, UPT, UR4, -0x1, URZ ;  /* 0xffffffff04047890 */ /* 0x010fc8000fffe0ff */
[----:B------:R-:W-:-:S09]  /*1360*/  UISETP.NE.AND UP0, UPT, UR5, UR4, UPT ;  /* 0x000000040500728c */ /* 0x000fd2000bf05270 */
[----:B------:R-:W-:Y:S05]  /*1370*/  BRA.U UP0, `(.L_x_20) ;  /* 0x0000000100607547 */ /* 0x000fea000b800000 */
[----:B--23--:R-:W-:Y:S02]  /*1380*/  IABS R12, R8 ;  /* 0x00000008000c7213 */ /* 0x00cfe40000000000 */
[----:B------:R-:W-:Y:S02]  /*1390*/  IABS R13, R20 ;  /* 0x00000014000d7213 */ /* 0x000fe40000000000 */
[----:B------:R-:W0:Y:S01]  /*13a0*/  I2F.RP R6, R12 ;  /* 0x0000000c00067306 */ /* 0x000e220000209400 */
[----:B------:R-:W-:-:S07]  /*13b0*/  ISETP.GE.AND P4, PT, R20, RZ, PT ;  /* 0x000000ff1400720c */ /* 0x000fce0003f86270 */
[----:B0-----:R-:W0:Y:S02]  /*13c0*/  MUFU.RCP R6, R6 ;  /* 0x0000000600067308 */ /* 0x001e240000001000 */
[----:B0-----:R-:W-:-:S06]  /*13d0*/  VIADD R4, R6, 0xffffffe ;  /* 0x0ffffffe06047836 */ /* 0x001fcc0000000000 */
[----:B------:R0:W2:Y:S02]  /*13e0*/  F2I.FTZ.U32.TRUNC.NTZ R5, R4 ;  /* 0x0000000400057305 */ /* 0x0000a4000021f000 */
[----:B0-----:R-:W-:Y:S01]  /*13f0*/  IMAD.MOV.U32 R4, RZ, RZ, RZ ;  /* 0x000000ffff047224 */ /* 0x001fe200078e00ff */
[----:B--2---:R-:W-:-:S05]  /*1400*/  IADD3 R7, PT, PT, RZ, -R5, RZ ;  /* 0x80000005ff077210 */ /* 0x004fca0007ffe0ff */
[----:B------:R-:W-:-:S04]  /*1410*/  IMAD R7, R7, R12, RZ ;  /* 0x0000000c07077224 */ /* 0x000fc800078e02ff */
[----:B------:R-:W-:Y:S01]  /*1420*/  IMAD.HI.U32 R5, R5, R7, R4 ;  /* 0x0000000705057227 */ /* 0x000fe200078e0004 */
[----:B------:R-:W-:-:S05]  /*1430*/  MOV R7, R13 ;  /* 0x0000000d00077202 */ /* 0x000fca0000000f00 */
[----:B------:R-:W-:-:S04]  /*1440*/  IMAD.HI.U32 R5, R5, R7, RZ ;  /* 0x0000000705057227 */ /* 0x000fc800078e00ff */
[----:B------:R-:W-:-:S04]  /*1450*/  IMAD.MOV R5, RZ, RZ, -R5 ;  /* 0x000000ffff057224 */ /* 0x000fc800078e0a05 */
[----:B------:R-:W-:-:S05]  /*1460*/  IMAD R5, R12, R5, R7 ;  /* 0x000000050c057224 */ /* 0x000fca00078e0207 */
[----:B------:R-:W-:-:S13]  /*1470*/  ISETP.GT.U32.AND P2, PT, R12, R5, PT ;  /* 0x000000050c00720c */ /* 0x000fda0003f44070 */
[----:B------:R-:W-:Y:S02]  /*1480*/  @!P2 IADD3 R5, PT, PT, R5, -R12, RZ ;  /* 0x8000000c0505a210 */ /* 0x000fe40007ffe0ff */
[----:B------:R-:W-:Y:S02]  /*1490*/  ISETP.NE.AND P2, PT, R8, RZ, PT ;  /* 0x000000ff0800720c */ /* 0x000fe40003f45270 */
[----:B------:R-:W-:-:S13]  /*14a0*/  ISETP.GT.U32.AND P3, PT, R12, R5, PT ;  /* 0x000000050c00720c */ /* 0x000fda0003f64070 */
[----:B------:R-:W-:-:S05]  /*14b0*/  @!P3 IMAD.IADD R5, R5, 0x1, -R12 ;  /* 0x000000010505b824 */ /* 0x000fca00078e0a0c */
[----:B------:R-:W-:Y:S02]  /*14c0*/  @!P4 IADD3 R5, PT, PT, -R5, RZ, RZ ;  /* 0x000000ff0505c210 */ /* 0x000fe40007ffe1ff */
[----:B------:R-:W-:-:S04]  /*14d0*/  @!P2 LOP3.LUT R5, RZ, R8, RZ, 0x33, !PT ;  /* 0x00000008ff05a212 */ /* 0x000fc800078e33ff */
[----:B------:R-:W-:-:S04]  /*14e0*/  ISETP.NE.AND P2, PT, R5, RZ, PT ;  /* 0x000000ff0500720c */ /* 0x000fc80003f45270 */
[----:B------:R-:W-:-:S09]  /*14f0*/  SEL R29, R5, R8, P2 ;  /* 0x00000008051d7207 */ /* 0x000fd20001000000 */
.L_x_20:
[----:B------:R-:W-:Y:S04]  /*1500*/  BSSY.RECONVERGENT B0, `(.L_x_21) ;  /* 0x0000019000007945 */ /* 0x000fe80003800200 */
[----:B------:R-:W-:Y:S05]  /*1510*/  @P0 BRA `(.L_x_22) ;  /* 0x00000000005c0947 */ /* 0x000fea0003800000 */
[----:B------:R-:W0:Y:S01]  /*1520*/  LDCU UR4, c[0x0][0x3b4] ;  /* 0x00007680ff0477ac */ /* 0x000e220008000800 */
[----:B------:R-:W-:Y:S02]  /*1530*/  IMAD R27, R32, R3, RZ ;  /* 0x00000003201b7224 */ /* 0x000fe400078e02ff */
[----:B------:R-:W-:Y:S01]  /*1540*/  IMAD.MOV.U32 R8, RZ, RZ, R28 ;  /* 0x000000ffff087224 */ /* 0x000fe200078e001c */
[----:B0-----:R-:W-:-:S06]  /*1550*/  UIMAD UR4, UR7, UR4, UR10 ;  /* 0x00000004070472a4 */ /* 0x001fcc000f8e020a */
[----:B--23--:R-:W-:-:S04]  /*1560*/  IMAD R5, R20, UR4, R11 ;  /* 0x0000000414057c24 */ /* 0x00cfc8000f8e020b */
[----:B------:R-:W-:-:S07]  /*1570*/  IMAD R25, R0, R5, RZ ;  /* 0x0000000500197224 */ /* 0x000fce00078e02ff */
.L_x_23:
[----:B0-----:R-:W0:Y:S01]  /*1580*/  LDC.64 R6, c[0x0][0x380] ;  /* 0x0000e000ff067b82 */ /* 0x001e220000000a00 */
[----:B------:R-:W-:-:S07]  /*1590*/  IADD3 R15, PT, PT, R25, R8, RZ ;  /* 0x00000008190f7210 */ /* 0x000fce0007ffe0ff */
[----:B------:R-:W2:Y:S01]  /*15a0*/  LDC.64 R12, c[0x0][0x398] ;  /* 0x0000e600ff0c7b82 */ /* 0x000ea20000000a00 */
[----:B0-----:R-:W-:-:S06]  /*15b0*/  IMAD.WIDE R6, R15, 0x10, R6 ;  /* 0x000000100f067825 */ /* 0x001fcc00078e0206 */
[----:B------:R-:W3:Y:S01]  /*15c0*/  LDG.E.128.CONSTANT R4, desc[UR8][R6.64] ;  /* 0x0000000806047981 */ /* 0x000ee2000c1e9d00 */
[----:B--2---:R-:W-:-:S06]  /*15d0*/  IMAD.WIDE R12, R15, 0x10, R12 ;  /* 0x000000100f0c7825 */ /* 0x004fcc00078e020c */
[----:B------:R-:W2:Y:S01]  /*15e0*/  LDG.E.128 R12, desc[UR8][R12.64] ;  /* 0x000000080c0c7981 */ /* 0x000ea2000c1e1d00 */
[C---:B------:R-:W-:Y:S02]  /*15f0*/  IMAD R23, R8.reuse, 0x4, R27 ;  /* 0x0000000408177824 */ /* 0x040fe400078e021b */
[----:B------:R-:W-:-:S03]  /*1600*/  IMAD.IADD R8, R8, 0x1, R9 ;  /* 0x0000000108087824 */ /* 0x000fc600078e0209 */
[C---:B------:R-:W-:Y:S01]  /*1610*/  LEA R21, R23.reuse, R10, 0x1 ;  /* 0x0000000a17157211 */ /* 0x040fe200078e08ff */
[----:B------:R-:W-:Y:S01]  /*1620*/  IMAD.WIDE R22, R23, 0x4, R50 ;  /* 0x0000000417167825 */ /* 0x000fe200078e0232 */
[----:B------:R-:W-:Y:S02]  /*1630*/  ISETP.GE.AND P0, PT, R8, R0, PT ;  /* 0x000000000800720c */ /* 0x000fe40003f06270 */
[----:B---3--:R-:W-:Y:S02]  /*1640*/  F2FP.F16.F32.PACK_AB R4, R5, R4 ;  /* 0x000000040504723e */ /* 0x008fe400000000ff */
[----:B------:R-:W-:-:S05]  /*1650*/  F2FP.F16.F32.PACK_AB R5, R7, R6 ;  /* 0x000000060705723e */ /* 0x000fca00000000ff */
[----:B------:R0:W-:Y:S04]  /*1660*/  STS.64 [R21], R4 ;  /* 0x0000000415007388 */ /* 0x0001e80000000a00 */
[----:B--2---:R0:W-:Y:S01]  /*1670*/  ST.E.128 desc[UR8][R22.64], R12 ;  /* 0x0000000c16007985 */ /* 0x0041e2000c101d08 */
[----:B------:R-:W-:Y:S05]  /*1680*/  @!P0 BRA `(.L_x_23) ;  /* 0xfffffffc00bc8947 */ /* 0x000fea000383ffff */
.L_x_22:
[----:B------:R-:W-:Y:S05]  /*1690*/  BSYNC.RECONVERGENT B0 ;  /* 0x0000000000007941 */ /* 0x000fea0003800200 */
.L_x_21:
[----:B------:R-:W-:Y:S05]  /*16a0*/  @P1 BRA `(.L_x_24) ;  /* 0x0000000400901947 */ /* 0x000fea0003800000 */
[----:B------:R-:W4:Y:S01]  /*16b0*/  I2F.U32.RP R8, R9 ;  /* 0x0000000900087306 */ /* 0x000f220000209000 */
[-C--:B0-23--:R-:W-:Y:S01]  /*16c0*/  VIADDMNMX R4, R2, R9.reuse, R19, !PT ;  /* 0x0000000902047246 */ /* 0x08dfe20007800113 */
[----:B------:R-:W0:Y:S01]  /*16d0*/  LDCU UR4, c[0x0][0x3b4] ;  /* 0x00007680ff0477ac */ /* 0x000e220008000800 */
[----:B------:R-:W-:Y:S02]  /*16e0*/  ISETP.NE.U32.AND P2, PT, R9, RZ, PT ;  /* 0x000000ff0900720c */ /* 0x000fe40003f45070 */
[----:B------:R-:W-:-:S04]  /*16f0*/  IADD3 R7, PT, PT, R4, -R9, RZ ;  /* 0x8000000904077210 */ /* 0x000fc80007ffe0ff */
[-C--:B------:R-:W-:Y:S01]  /*1700*/  ISETP.NE.AND P0, PT, R7, R2.reuse, PT ;  /* 0x000000020700720c */ /* 0x080fe20003f05270 */
[----:B----4-:R-:W2:Y:S01]  /*1710*/  MUFU.RCP R8, R8 ;  /* 0x0000000800087308 */ /* 0x010ea20000001000 */
[----:B0-----:R-:W-:Y:S01]  /*1720*/  UIMAD UR4, UR7, UR4, UR10 ;  /* 0x00000004070472a4 */ /* 0x001fe2000f8e020a */
[----:B--2---:R-:W-:Y:S02]  /*1730*/  IADD3 R5, PT, PT, R8, 0xffffffe, RZ ;  /* 0x0ffffffe08057810 */ /* 0x004fe40007ffe0ff */
[----:B------:R-:W-:-:S04]  /*1740*/  MOV R8, R2 ;  /* 0x0000000200087202 */ /* 0x000fc80000000f00 */
[----:B------:R-:W0:Y:S02]  /*1750*/  F2I.FTZ.U32.TRUNC.NTZ R5, R5 ;  /* 0x0000000500057305 */ /* 0x000e24000021f000 */
[----:B0-----:R-:W-:-:S04]  /*1760*/  IMAD.MOV R6, RZ, RZ, -R5 ;  /* 0x000000ffff067224 */ /* 0x001fc800078e0a05 */
[----:B------:R-:W-:Y:S01]  /*1770*/  IMAD.MOV.U32 R4, RZ, RZ, R6 ;  /* 0x000000ffff047224 */ /* 0x000fe200078e0006 */
[----:B------:R-:W-:-:S03]  /*1780*/  SEL R6, RZ, 0x1, !P0 ;  /* 0x00000001ff067807 */ /* 0x000fc60004000000 */
[----:B------:R-:W-:Y:S01]  /*1790*/  IMAD R13, R4, R9, RZ ;  /* 0x00000009040d7224 */ /* 0x000fe200078e02ff */
[----:B------:R-:W-:-:S05]  /*17a0*/  MOV R4, RZ ;  /* 0x000000ff00047202 */ /* 0x000fca0000000f00 */
        /* <DEDUP_REMOVED lines=9> */
[----:B------:R-:W-:Y:S02]  /*1840*/  @P1 IADD3 R5, PT, PT, R5, 0x1, RZ ;  /* 0x0000000105051810 */ /* 0x000fe40007ffe0ff */
[----:B------:R-:W-:-:S05]  /*1850*/  @!P2 LOP3.LUT R5, RZ, R9, RZ, 0x33, !PT ;  /* 0x00000009ff05a212 */ /* 0x000fca00078e33ff */
[----:B------:R-:W-:Y:S02]  /*1860*/  IMAD.IADD R5, R6, 0x1, R5 ;  /* 0x0000000106057824 */ /* 0x000fe400078e0205 */
[----:B------:R-:W-:-:S03]  /*1870*/  IMAD R6, R20, UR4, R11 ;  /* 0x0000000414067c24 */ /* 0x000fc6000f8e020b */
[C---:B------:R-:W-:Y:S02]  /*1880*/  LOP3.LUT R4, R5.reuse, 0x3, RZ, 0xc0, !PT ;  /* 0x0000000305047812 */ /* 0x040fe400078ec0ff */
[----:B------:R-:W-:Y:S02]  /*1890*/  ISETP.GE.U32.AND P1, PT, R5, 0x3, PT ;  /* 0x000000030500780c */ /* 0x000fe40003f26070 */
[----:B------:R-:W-:Y:S01]  /*18a0*/  ISETP.NE.AND P0, PT, R4, 0x3, PT ;  /* 0x000000030400780c */ /* 0x000fe20003f05270 */
[----:B------:R-:W-:-:S12]  /*18b0*/  IMAD R4, R32, R3, RZ ;  /* 0x0000000320047224 */ /* 0x000fd800078e02ff */
[----:B------:R-:W-:Y:S05]  /*18c0*/  @!P0 BRA `(.L_x_25) ;  /* 0x0000000000548947 */ /* 0x000fea0003800000 */
[----:B------:R-:W-:Y:S01]  /*18d0*/  IADD3 R5, PT, PT, R5, 0x1, RZ ;  /* 0x0000000105057810 */ /* 0x000fe20007ffe0ff */
[----:B------:R-:W-:Y:S01]  /*18e0*/  IMAD.MOV.U32 R8, RZ, RZ, R2 ;  /* 0x000000ffff087224 */ /* 0x000fe200078e0002 */
[----:B------:R-:W-:Y:S02]  /*18f0*/  UMOV UR4, URZ ;  /* 0x000000ff00047c82 */ /* 0x000fe40008000000 */
[----:B------:R-:W-:-:S07]  /*1900*/  LOP3.LUT R21, R5, 0x3, RZ, 0xc0, !PT ;  /* 0x0000000305157812 */ /* 0x000fce00078ec0ff */
.L_x_26:
[----:B0-----:R-:W0:Y:S01]  /*1910*/  LDC.64 R12, c[0x0][0x380] ;  /* 0x0000e000ff0c7b82 */ /* 0x001e220000000a00 */
[----:B------:R-:W-:-:S07]  /*1920*/  IMAD R5, R6, R19, R8 ;  /* 0x0000001306057224 */ /* 0x000fce00078e0208 */
[----:B------:R-:W2:Y:S01]  /*1930*/  LDC.64 R14, c[0x0][0x398] ;  /* 0x0000e600ff0e7b82 */ /* 0x000ea20000000a00 */
[----:B0-----:R-:W-:-:S06]  /*1940*/  IMAD.WIDE R12, R5, 0x4, R12 ;  /* 0x00000004050c7825 */ /* 0x001fcc00078e020c */
[----:B------:R-:W3:Y:S01]  /*1950*/  LDG.E.CONSTANT R12, desc[UR8][R12.64] ;  /* 0x000000080c0c7981 */ /* 0x000ee2000c1e9900 */
[----:B--2---:R-:W-:-:S06]  /*1960*/  IMAD.WIDE R14, R5, 0x4, R14 ;  /* 0x00000004050e7825 */ /* 0x004fcc00078e020e */
[----:B------:R-:W2:Y:S01]  /*1970*/  LDG.E R15, desc[UR8][R14.64] ;  /* 0x000000080e0f7981 */ /* 0x000ea2000c1e1900 */
[----:B------:R-:W-:Y:S01]  /*1980*/  IADD3 R23, PT, PT, R4, R8, RZ ;  /* 0x0000000804177210 */ /* 0x000fe20007ffe0ff */
[----:B------:R-:W-:Y:S01]  /*1990*/  UIADD3 UR4, UPT, UPT, UR4, 0x1, URZ ;  /* 0x0000000104047890 */ /* 0x000fe2000fffe0ff */
[----:B------:R-:W-:Y:S02]  /*19a0*/  IMAD.IADD R8, R8, 0x1, R9 ;  /* 0x0000000108087824 */ /* 0x000fe400078e0209 */
[C---:B------:R-:W-:Y:S01]  /*19b0*/  LEA R7, R23.reuse, R10, 0x1 ;  /* 0x0000000a17077211 */ /* 0x040fe200078e08ff */
[----:B------:R-:W-:Y:S02]  /*19c0*/  IMAD.WIDE R22, R23, 0x4, R50 ;  /* 0x0000000417167825 */ /* 0x000fe400078e0232 */
[----:B------:R-:W-:Y:S02]  /*19d0*/  ISETP.NE.AND P0, PT, R21, UR4, PT ;  /* 0x0000000415007c0c */ /* 0x000fe4000bf05270 */
[----:B---3--:R-:W-:-:S05]  /*19e0*/  F2FP.F16.F32.PACK_AB R5, RZ, R12 ;  /* 0x0000000cff05723e */ /* 0x008fca00000000ff */
[----:B------:R0:W-:Y:S04]  /*19f0*/  STS.U16 [R7], R5 ;  /* 0x0000000507007388 */ /* 0x0001e80000000400 */
[----:B--2---:R0:W-:Y:S02]  /*1a00*/  ST.E desc[UR8][R22.64], R15 ;  /* 0x0000000f16007985 */ /* 0x0041e4000c101908 */
[----:B------:R-:W-:Y:S05]  /*1a10*/  @P0 BRA `(.L_x_26) ;  /* 0xfffffffc00bc0947 */ /* 0x000fea000383ffff */
.L_x_25:
[----:B------:R-:W-:Y:S05]  /*1a20*/  @!P1 BRA `(.L_x_24) ;  /* 0x0000000000b09947 */ /* 0x000fea0003800000 */
.L_x_27:
[----:B----4-:R-:W2:Y:S01]  /*1a30*/  LDC.64 R12, c[0x0][0x380] ;  /* 0x0000e000ff0c7b82 */ /* 0x010ea20000000a00 */
[----:B0-----:R-:W-:-:S07]  /*1a40*/  IMAD R5, R6, R19, R8 ;  /* 0x0000001306057224 */ /* 0x001fce00078e0208 */
[----:B------:R-:W0:Y:S01]  /*1a50*/  LDC.64 R22, c[0x0][0x398] ;  /* 0x0000e600ff167b82 */ /* 0x000e220000000a00 */
[----:B--2---:R-:W-:-:S05]  /*1a60*/  IMAD.WIDE R26, R5, 0x4, R12 ;  /* 0x00000004051a7825 */ /* 0x004fca00078e020c */
[----:B------:R-:W2:Y:S01]  /*1a70*/  LDG.E.CONSTANT R7, desc[UR8][R26.64] ;  /* 0x000000081a077981 */ /* 0x000ea2000c1e9900 */
[----:B0-----:R-:W-:-:S05]  /*1a80*/  IMAD.WIDE R22, R5, 0x4, R22 ;  /* 0x0000000405167825 */ /* 0x001fca00078e0216 */
[----:B------:R-:W3:Y:S01]  /*1a90*/  LDG.E R5, desc[UR8][R22.64] ;  /* 0x0000000816057981 */ /* 0x000ee2000c1e1900 */
[----:B------:R-:W-:Y:S01]  /*1aa0*/  IMAD.WIDE R24, R9, 0x4, R26 ;  /* 0x0000000409187825 */ /* 0x000fe200078e021a */
[----:B------:R-:W-:-:S04]  /*1ab0*/  IADD3 R13, PT, PT, R4, R8, RZ ;  /* 0x00000008040d7210 */ /* 0x000fc80007ffe0ff */
[----:B------:R-:W-:Y:S01]  /*1ac0*/  LEA R36, R13, R10, 0x1 ;  /* 0x0000000a0d247211 */ /* 0x000fe200078e08ff */
[----:B------:R-:W-:Y:S01]  /*1ad0*/  IMAD.WIDE R14, R9, 0x4, R22 ;  /* 0x00000004090e7825 */ /* 0x000fe200078e0216 */
[----:B--2---:R-:W-:Y:S02]  /*1ae0*/  F2FP.F16.F32.PACK_AB R12, RZ, R7 ;  /* 0x00000007ff0c723e */ /* 0x004fe400000000ff */
[----:B------:R0:W2:Y:S02]  /*1af0*/  LDG.E.CONSTANT R7, desc[UR8][R24.64] ;  /* 0x0000000818077981 */ /* 0x0000a4000c1e9900 */
[----:B------:R-:W-:Y:S01]  /*1b00*/  PRMT R27, R12, 0x7610, R27 ;  /* 0x000076100c1b7816 */ /* 0x000fe2000000001b */
[----:B------:R-:W-:-:S04]  /*1b10*/  IMAD.WIDE R12, R13, 0x4, R50 ;  /* 0x000000040d0c7825 */ /* 0x000fc800078e0232 */
[----:B------:R4:W-:Y:S04]  /*1b20*/  STS.U16 [R36], R27 ;  /* 0x0000001b24007388 */ /* 0x0009e80000000400 */
[----:B---3--:R3:W-:Y:S04]  /*1b30*/  ST.E desc[UR8][R12.64], R5 ;  /* 0x000000050c007985 */ /* 0x0087e8000c101908 */
[----:B------:R-:W5:Y:S01]  /*1b40*/  LDG.E R21, desc[UR8][R14.64] ;  /* 0x000000080e157981 */ /* 0x000f62000c1e1900 */
[----:B------:R-:W-:-:S04]  /*1b50*/  IMAD.WIDE R22, R9, 0x4, R24 ;  /* 0x0000000409167825 */ /* 0x000fc800078e0218 */
[C---:B------:R-:W-:Y:S01]  /*1b60*/  IMAD R34, R9.reuse, 0x2, R36 ;  /* 0x0000000209227824 */ /* 0x040fe200078e0224 */
[----:B------:R-:W3:Y:S01]  /*1b70*/  LDG.E.CONSTANT R31, desc[UR8][R22.64] ;  /* 0x00000008161f7981 */ /* 0x000ee2000c1e9900 */
[----:B0-----:R-:W-:-:S04]  /*1b80*/  IMAD.WIDE R24, R9, 0x4, R12 ;  /* 0x0000000409187825 */ /* 0x001fc800078e020c */
[----:B----4-:R-:W-:Y:S01]  /*1b90*/  IMAD.WIDE R26, R9, 0x4, R14 ;  /* 0x00000004091a7825 */ /* 0x010fe200078e020e */
[----:B--2---:R-:W-:-:S05]  /*1ba0*/  F2FP.F16.F32.PACK_AB R7, RZ, R7 ;  /* 0x00000007ff07723e */ /* 0x004fca00000000ff */
[----:B------:R-:W-:Y:S04]  /*1bb0*/  STS.U16 [R34], R7 ;  /* 0x0000000722007388 */ /* 0x000fe80000000400 */
[----:B-----5:R0:W-:Y:S04]  /*1bc0*/  ST.E desc[UR8][R24.64], R21 ;  /* 0x0000001518007985 */ /* 0x0201e8000c101908 */
[----:B---3--:R-:W2:Y:S01]  /*1bd0*/  LDG.E R5, desc[UR8][R26.64] ;  /* 0x000000081a057981 */ /* 0x008ea2000c1e1900 */
[----:B------:R-:W-:Y:S01]  /*1be0*/  IMAD.WIDE R12, R9, 0x4, R22 ;  /* 0x00000004090c7825 */ /* 0x000fe200078e0216 */
[----:B------:R-:W-:-:S02]  /*1bf0*/  F2FP.F16.F32.PACK_AB R31, RZ, R31 ;  /* 0x0000001fff1f723e */ /* 0x000fc400000000ff */
[C---:B------:R-:W-:Y:S01]  /*1c00*/  LEA R36, R9.reuse, R34, 0x1 ;  /* 0x0000002209247211 */ /* 0x040fe200078e08ff */
[C---:B------:R-:W-:Y:S02]  /*1c10*/  IMAD.WIDE R14, R9.reuse, 0x4, R24 ;  /* 0x00000004090e7825 */ /* 0x040fe400078e0218 */
[----:B------:R-:W3:Y:S02]  /*1c20*/  LDG.E.CONSTANT R12, desc[UR8][R12.64] ;  /* 0x000000080c0c7981 */ /* 0x000ee4000c1e9900 */
[C---:B------:R-:W-:Y:S02]  /*1c30*/  IMAD.WIDE R22, R9.reuse, 0x4, R26 ;  /* 0x0000000409167825 */ /* 0x040fe400078e021a */
[----:B------:R4:W-:Y:S04]  /*1c40*/  STS.U16 [R36], R31 ;  /* 0x0000001f24007388 */ /* 0x0009e80000000400 */
[----:B--2---:R4:W-:Y:S04]  /*1c50*/  ST.E desc[UR8][R14.64], R5 ;  /* 0x000000050e007985 */ /* 0x0049e8000c101908 */
[----:B------:R-:W2:Y:S01]  /*1c60*/  LDG.E R23, desc[UR8][R22.64] ;  /* 0x0000000816177981 */ /* 0x000ea2000c1e1900 */
[----:B0-----:R-:W-:-:S02]  /*1c70*/  LEA R21, R9, R36, 0x1 ;  /* 0x0000002409157211 */ /* 0x001fc400078e08ff */
[----:B---3--:R-:W-:Y:S01]  /*1c80*/  F2FP.F16.F32.PACK_AB R7, RZ, R12 ;  /* 0x0000000cff07723e */ /* 0x008fe200000000ff */
[----:B------:R-:W-:-:S04]  /*1c90*/  IMAD.WIDE R12, R9, 0x4, R14 ;  /* 0x00000004090c7825 */ /* 0x000fc800078e020e */
[----:B------:R4:W-:Y:S01]  /*1ca0*/  STS.U16 [R21], R7 ;  /* 0x0000000715007388 */ /* 0x0009e20000000400 */
[----:B------:R-:W-:-:S05]  /*1cb0*/  IMAD R8, R9, 0x4, R8 ;  /* 0x0000000409087824 */ /* 0x000fca00078e0208 */
[----:B------:R-:W-:Y:S01]  /*1cc0*/  ISETP.GE.AND P0, PT, R8, R19, PT ;  /* 0x000000130800720c */ /* 0x000fe20003f06270 */
[----:B--2---:R4:W-:-:S12]  /*1cd0*/  ST.E desc[UR8][R12.64], R23 ;  /* 0x000000170c007985 */ /* 0x0049d8000c101908 */
[----:B------:R-:W-:Y:S05]  /*1ce0*/  @!P0 BRA `(.L_x_27) ;  /* 0xfffffffc00508947 */ /* 0x000fea000383ffff */
.L_x_24:
[----:B------:R-:W-:Y:S01]  /*1cf0*/  ISETP.NE.AND P0, PT, R28, RZ, PT ;  /* 0x000000ff1c00720c */ /* 0x000fe20003f05270 */
[----:B------:R-:W-:-:S12]  /*1d00*/  BSSY.RECONVERGENT B0, `(.L_x_28) ;  /* 0x000000f000007945 */ /* 0x000fd80003800200 */
[----:B------:R-:W-:Y:S05]  /*1d10*/  @P0 BRA `(.L_x_29) ;  /* 0x0000000000340947 */ /* 0x000fea0003800000 */
[----:B------:R-:W5:Y:S01]  /*1d20*/  LDCU UR4, c[0x0][0x3b4] ;  /* 0x00007680ff0477ac */ /* 0x000f620008000800 */
[----:B0-234-:R-:W0:Y:S08]  /*1d30*/  LDC.64 R4, c[0x0][0x3a0] ;  /* 0x0000e800ff047b82 */ /* 0x01de300000000a00 */
[----:B------:R-:W2:Y:S01]  /*1d40*/  LDC.64 R8, c[0x0][0x3a8] ;  /* 0x0000ea00ff087b82 */ /* 0x000ea20000000a00 */
[----:B-----5:R-:W-:-:S06]  /*1d50*/  UIMAD UR4, UR7, UR4, UR10 ;  /* 0x00000004070472a4 */ /* 0x020fcc000f8e020a */
[----:B------:R-:W-:-:S04]  /*1d60*/  IMAD R7, R20, UR4, R11 ;  /* 0x0000000414077c24 */ /* 0x000fc8000f8e020b */
[----:B0-----:R-:W-:-:S04]  /*1d70*/  IMAD.WIDE R4, R7, 0x4, R4 ;  /* 0x0000000407047825 */ /* 0x001fc800078e0204 */
[----:B--2---:R-:W-:Y:S02]  /*1d80*/  IMAD.WIDE R8, R7, 0x4, R8 ;  /* 0x0000000407087825 */ /* 0x004fe400078e0208 */
[----:B------:R-:W2:Y:S04]  /*1d90*/  LDG.E.CONSTANT R5, desc[UR8][R4.64] ;  /* 0x0000000804057981 */ /* 0x000ea8000c1e9900 */
[----:B------:R-:W3:Y:S01]  /*1da0*/  LDG.E.CONSTANT R9, desc[UR8][R8.64] ;  /* 0x0000000808097981 */ /* 0x000ee2000c1e9900 */
[----:B------:R-:W-:-:S04]  /*1db0*/  IMAD.WIDE.U32 R6, R3, 0x4, R46 ;  /* 0x0000000403067825 */ /* 0x000fc800078e002e */
[----:B------:R-:W-:Y:S01]  /*1dc0*/  IMAD.WIDE.U32 R16, R3, 0x4, R16 ;  /* 0x0000000403107825 */ /* 0x000fe200078e0010 */
[----:B--2---:R0:W-:Y:S04]  /*1dd0*/  ST.E desc[UR8][R6.64], R5 ;  /* 0x0000000506007985 */ /* 0x0041e8000c101908 */
[----:B---3--:R0:W-:Y:S02]  /*1de0*/  ST.E desc[UR8][R16.64], R9 ;  /* 0x0000000910007985 */ /* 0x0081e4000c101908 */
.L_x_29:
[----:B------:R-:W-:Y:S05]  /*1df0*/  BSYNC.RECONVERGENT B0 ;  /* 0x0000000000007941 */ /* 0x000fea0003800200 */
.L_x_28:
[----:B------:R-:W5:Y:S01]  /*1e00*/  LDCU UR4, c[0x0][0x3cc] ;  /* 0x00007980ff0477ac */ /* 0x000f620008000800 */
[----:B------:R-:W0:Y:S01]  /*1e10*/  LDCU UR11, c[0x0][0x3c4] ;  /* 0x00007880ff0b77ac */ /* 0x000e220008000800 */
[----:B------:R-:W0:Y:S01]  /*1e20*/  LDCU UR13, c[0x0][0x3c4] ;  /* 0x00007880ff0d77ac */ /* 0x000e220008000800 */
[----:B------:R-:W0:Y:S01]  /*1e30*/  LDCU UR14, c[0x0][0x3bc] ;  /* 0x00007780ff0e77ac */ /* 0x000e220008000800 */
[----:B-----5:R-:W-:-:S09]  /*1e40*/  UISETP.GE.AND UP0, UPT, UR4, 0x1, UPT ;  /* 0x000000010400788c */ /* 0x020fd2000bf06270 */
[----:B0-----:R-:W-:Y:S05]  /*1e50*/  BRA.U !UP0, `(.L_x_30) ;  /* 0x0000002508fc7547 */ /* 0x001fea000b800000 */
[----:B------:R-:W0:Y:S01]  /*1e60*/  I2F.U32.RP R8, R29 ;  /* 0x0000001d00087306 */ /* 0x000e220000209000 */
[C---:B--23--:R-:W-:Y:S01]  /*1e70*/  VIADDMNMX R4, R29.reuse, R2, R19, !PT ;  /* 0x000000021d047246 */ /* 0x04cfe20007800113 */
[----:B------:R-:W2:Y:S01]  /*1e80*/  LDCU UR4, c[0x0][0x3b4] ;  /* 0x00007680ff0477ac */ /* 0x000ea20008000800 */
[----:B------:R-:W-:Y:S01]  /*1e90*/  ISETP.NE.U32.AND P2, PT, R29, RZ, PT ;  /* 0x000000ff1d00720c */ /* 0x000fe20003f45070 */
[----:B------:R-:W-:Y:S01]  /*1ea0*/  BSSY.RECONVERGENT B0, `(.L_x_30) ;  /* 0x000027a000007945 */ /* 0x000fe20003800200 */
[----:B------:R-:W-:Y:S01]  /*1eb0*/  SHF.R.S32.HI R18, RZ, 0x4, R18 ;  /* 0x00000004ff127819 */ /* 0x000fe20000011412 */
[----:B----4-:R-:W-:-:S05]  /*1ec0*/  IMAD.IADD R7, R4, 0x1, -R29 ;  /* 0x0000000104077824 */ /* 0x010fca00078e0a1d */
[----:B------:R-:W-:Y:S01]  /*1ed0*/  ISETP.NE.AND P0, PT, R7, R2, PT ;  /* 0x000000020700720c */ /* 0x000fe20003f05270 */
[----:B0-----:R-:W0:Y:S01]  /*1ee0*/  MUFU.RCP R8, R8 ;  /* 0x0000000800087308 */ /* 0x001e220000001000 */
[----:B--2---:R-:W-:Y:S01]  /*1ef0*/  UIMAD UR5, UR7, UR4, UR10 ;  /* 0x00000004070572a4 */ /* 0x004fe2000f8e020a */
[----:B0-----:R-:W-:-:S06]  /*1f00*/  IADD3 R5, PT, PT, R8, 0xffffffe, RZ ;  /* 0x0ffffffe08057810 */ /* 0x001fcc0007ffe0ff */
[----:B------:R-:W0:Y:S02]  /*1f10*/  F2I.FTZ.U32.TRUNC.NTZ R5, R5 ;  /* 0x0000000500057305 */ /* 0x000e24000021f000 */
[----:B0-----:R-:W-:-:S04]  /*1f20*/  IADD3 R6, PT, PT, RZ, -R5, RZ ;  /* 0x80000005ff067210 */ /* 0x001fc80007ffe0ff */
[----:B------:R-:W-:Y:S02]  /*1f30*/  MOV R4, R6 ;  /* 0x0000000600047202 */ /* 0x000fe40000000f00 */
[----:B------:R-:W-:-:S03]  /*1f40*/  SEL R6, RZ, 0x1, !P0 ;  /* 0x00000001ff067807 */ /* 0x000fc60004000000 */
[----:B------:R-:W-:Y:S01]  /*1f50*/  IMAD R9, R4, R29, RZ ;  /* 0x0000001d04097224 */ /* 0x000fe200078e02ff */
[----:B------:R-:W-:-:S05]  /*1f60*/  MOV R4, RZ ;  /* 0x000000ff00047202 */ /* 0x000fca0000000f00 */
[----:B------:R-:W-:Y:S01]  /*1f70*/  IMAD.HI.U32 R9, R5, R9, R4 ;  /* 0x0000000905097227 */ /* 0x000fe200078e0004 */
[----:B------:R-:W-:-:S05]  /*1f80*/  IADD3 R4, PT, PT, R7, -R2, -R6 ;  /* 0x8000000207047210 */ /* 0x000fca0007ffe806 */
[----:B------:R-:W-:-:S04]  /*1f90*/  IMAD.HI.U32 R9, R9, R4, RZ ;  /* 0x0000000409097227 */ /* 0x000fc800078e00ff */
[----:B------:R-:W-:-:S04]  /*1fa0*/  IMAD.MOV R5, RZ, RZ, -R9 ;  /* 0x000000ffff057224 */ /* 0x000fc800078e0a09 */
[----:B------:R-:W-:Y:S01]  /*1fb0*/  IMAD R4, R29, R5, R4 ;  /* 0x000000051d047224 */ /* 0x000fe200078e0204 */
[----:B------:R-:W-:-:S04]  /*1fc0*/  SHF.R.U32.HI R5, RZ, 0x1, R3 ;  /* 0x00000001ff057819 */ /* 0x000fc80000011603 */
[----:B------:R-:W-:Y:S01]  /*1fd0*/  ISETP.GE.U32.AND P0, PT, R4, R29, PT ;  /* 0x0000001d0400720c */ /* 0x000fe20003f06070 */
[----:B------:R-:W-:-:S12]  /*1fe0*/  IMAD R5, R5, R18, RZ ;  /* 0x0000001205057224 */ /* 0x000fd800078e02ff */
[-C--:B------:R-:W-:Y:S02]  /*1ff0*/  @P0 IADD3 R4, PT, PT, R4, -R29.reuse, RZ ;  /* 0x8000001d04040210 */ /* 0x080fe40007ffe0ff */
[----:B------:R-:W-:Y:S02]  /*2000*/  @P0 IADD3 R9, PT, PT, R9, 0x1, RZ ;  /* 0x0000000109090810 */ /* 0x000fe40007ffe0ff */
[----:B------:R-:W-:Y:S02]  /*2010*/  ISETP.GE.U32.AND P1, PT, R4, R29, PT ;  /* 0x0000001d0400720c */ /* 0x000fe40003f26070 */
[----:B------:R-:W-:-:S05]  /*2020*/  VIMNMX R4, PT, PT, R32, 0x10, !PT ;  /* 0x0000001020047848 */ /* 0x000fca0007fe0100 */
[----:B------:R-:W-:-:S05]  /*2030*/  VIADD R4, R4, 0xffffffff ;  /* 0xffffffff04047836 */ /* 0x000fca0000000000 */
[----:B------:R-:W-:Y:S02]  /*2040*/  LEA.HI R7, R4, 0x1, RZ, 0x1c ;  /* 0x0000000104077811 */ /* 0x000fe400078fe0ff */
[----:B------:R-:W-:Y:S02]  /*2050*/  @P1 IADD3 R9, PT, PT, R9, 0x1, RZ ;  /* 0x0000000109091810 */ /* 0x000fe40007ffe0ff */
[----:B------:R-:W-:Y:S02]  /*2060*/  @!P2 LOP3.LUT R9, RZ, R29, RZ, 0x33, !PT ;  /* 0x0000001dff09a212 */ /* 0x000fe400078e33ff */
[----:B------:R-:W-:Y:S02]  /*2070*/  LOP3.LUT R8, R7, 0x1ffffffc, RZ, 0xc0, !PT ;  /* 0x1ffffffc07087812 */ /* 0x000fe400078ec0ff */
[----:B------:R-:W-:Y:S01]  /*2080*/  LEA R4, R5, R10, 0x9 ;  /* 0x0000000a05047211 */ /* 0x000fe200078e48ff */
[----:B------:R-:W-:Y:S01]  /*2090*/  IMAD.IADD R5, R6, 0x1, R9 ;  /* 0x0000000106057824 */ /* 0x000fe200078e0209 */
[----:B------:R-:W-:-:S02]  /*20a0*/  MOV R6, RZ ;  /* 0x000000ff00067202 */ /* 0x000fc40000000f00 */
[----:B------:R-:W-:Y:S02]  /*20b0*/  LOP3.LUT R7, R7, 0x3, RZ, 0xc0, !PT ;  /* 0x0000000307077812 */ /* 0x000fe400078ec0ff */
[----:B------:R-:W-:-:S07]  /*20c0*/  IADD3 R8, PT, PT, -R8, RZ, RZ ;  /* 0x000000ff08087210 */ /* 0x000fce0007ffe1ff */
.L_x_71:
[----:B0--3--:R-:W0:Y:S08]  /*20d0*/  LDC R31, c[0x0][0x3c4] ;  /* 0x0000f100ff1f7b82 */ /* 0x009e300000000800 */
[----:B--2---:R-:W2:Y:S01]  /*20e0*/  LDC R36, c[0x0][0x3b8] ;  /* 0x0000ee00ff247b82 */ /* 0x004ea20000000800 */
[----:B0-----:R-:W-:-:S05]  /*20f0*/  IMAD R37, R6, R31, R28 ;  /* 0x0000001f06257224 */ /* 0x001fca00078e021c */
[----:B--2---:R-:W-:-:S13]  /*2100*/  ISETP.GE.AND P0, PT, R37, R36, PT ;  /* 0x000000242500720c */ /* 0x004fda0003f06270 */
[----:B------:R-:W-:Y:S05]  /*2110*/  @P0 BRA `(.L_x_31) ;  /* 0x0000002400380947 */ /* 0x000fea0003800000 */
[----:B------:R-:W0:Y:S01]  /*2120*/  LDCU UR4, c[0x0][0x3cc] ;  /* 0x00007980ff0477ac */ /* 0x000e220008000800 */
[----:B------:R-:W2:Y:S01]  /*2130*/  LDC R9, c[0x0][0x3bc] ;  /* 0x0000ef00ff097b82 */ /* 0x000ea20000000800 */
[----:B------:R-:W-:Y:S01]  /*2140*/  BSSY.RECONVERGENT B1, `(.L_x_32) ;  /* 0x0000020000017945 */ /* 0x000fe20003800200 */
[----:B------:R-:W-:Y:S01]  /*2150*/  ISETP.GE.AND P0, PT, R3, R0, PT ;  /* 0x000000000300720c */ /* 0x000fe20003f06270 */
[----:B------:R-:W3:Y:S01]  /*2160*/  LDCU UR6, c[0x0][0x3c4] ;  /* 0x00007880ff0677ac */ /* 0x000ee20008000800 */
[----:B------:R-:W-:Y:S01]  /*2170*/  IMAD R33, R32, R28, RZ ;  /* 0x0000001c20217224 */ /* 0x000fe200078e02ff */
[----:B0-----:R-:W-:Y:S01]  /*2180*/  UIADD3 UR4, UPT, UPT, UR4, -0x1, URZ ;  /* 0xffffffff04047890 */ /* 0x001fe2000fffe0ff */
[----:B---3--:R-:W-:-:S05]  /*2190*/  IMAD.U32 R10, RZ, RZ, UR6 ;  /* 0x00000006ff0a7e24 */ /* 0x008fca000f8e00ff */
[----:B------:R-:W-:Y:S02]  /*21a0*/  ISETP.NE.AND P2, PT, R6, UR4, PT ;  /* 0x0000000406007c0c */ /* 0x000fe4000bf45270 */
[----:B--2---:R-:W-:-:S11]  /*21b0*/  ISETP.GE.AND P1, PT, R2, R9, PT ;  /* 0x000000090200720c */ /* 0x004fd60003f26270 */
[----:B------:R-:W-:Y:S05]  /*21c0*/  @P2 BRA `(.L_x_33) ;  /* 0x00000000005c2947 */ /* 0x000fea0003800000 */
[----:B------:R-:W-:Y:S02]  /*21d0*/  IABS R15, R31 ;  /* 0x0000001f000f7213 */ /* 0x000fe40000000000 */
[----:B------:R-:W-:Y:S02]  /*21e0*/  ISETP.GE.AND P4, PT, R36, RZ, PT ;  /* 0x000000ff2400720c */ /* 0x000fe40003f86270 */
[----:B------:R-:W0:Y:S08]  /*21f0*/  I2F.RP R10, R15 ;  /* 0x0000000f000a7306 */ /* 0x000e300000209400 */
[----:B0-----:R-:W0:Y:S02]  /*2200*/  MUFU.RCP R10, R10 ;  /* 0x0000000a000a7308 */ /* 0x001e240000001000 */
[----:B0-----:R-:W-:-:S06]  /*2210*/  IADD3 R12, PT, PT, R10, 0xffffffe, RZ ;  /* 0x0ffffffe0a0c7810 */ /* 0x001fcc0007ffe0ff */
[----:B------:R0:W2:Y:S02]  /*2220*/  F2I.FTZ.U32.TRUNC.NTZ R13, R12 ;  /* 0x0000000c000d7305 */ /* 0x0000a4000021f000 */
[----:B0-----:R-:W-:Y:S01]  /*2230*/  IMAD.MOV.U32 R12, RZ, RZ, RZ ;  /* 0x000000ffff0c7224 */ /* 0x001fe200078e00ff */
[----:B--2---:R-:W-:-:S05]  /*2240*/  IADD3 R14, PT, PT, RZ, -R13, RZ ;  /* 0x8000000dff0e7210 */ /* 0x004fca0007ffe0ff */
[----:B------:R-:W-:Y:S01]  /*2250*/  IMAD R17, R14, R15, RZ ;  /* 0x0000000f0e117224 */ /* 0x000fe200078e02ff */
[----:B------:R-:W-:-:S03]  /*2260*/  IABS R14, R36 ;  /* 0x00000024000e7213 */ /* 0x000fc60000000000 */
[----:B------:R-:W-:-:S06]  /*2270*/  IMAD.HI.U32 R13, R13, R17, R12 ;  /* 0x000000110d0d7227 */ /* 0x000fcc00078e000c */
[----:B------:R-:W-:-:S05]  /*2280*/  IMAD.HI.U32 R13, R13, R14, RZ ;  /* 0x0000000e0d0d7227 */ /* 0x000fca00078e00ff */
[----:B------:R-:W-:-:S05]  /*2290*/  IADD3 R10, PT, PT, -R13, RZ, RZ ;  /* 0x000000ff0d0a7210 */ /* 0x000fca0007ffe1ff */
        /* <DEDUP_REMOVED lines=10> */
.L_x_33:
[----:B------:R-:W-:Y:S05]  /*2340*/  BSYNC.RECONVERGENT B1 ;  /* 0x0000000000017941 */ /* 0x000fea0003800200 */
.L_x_32:
[----:B------:R-:W-:Y:S04]  /*2350*/  BSSY.RECONVERGENT B1, `(.L_x_34) ;  /* 0x000001f000017945 */ /* 0x000fe80003800200 */
[----:B------:R-:W-:Y:S05]  /*2360*/  @P0 BRA `(.L_x_35) ;  /* 0x0000000000740947 */ /* 0x000fea0003800000 */
[----:B------:R-:W-:Y:S01]  /*2370*/  MOV R38, R3 ;  /* 0x0000000300267202 */ /* 0x000fe20000000f00 */
[----:B------:R-:W-:-:S07]  /*2380*/  IMAD R39, R36, UR5, R37 ;  /* 0x0000000524277c24 */ /* 0x000fce000f8e0225 */
.L_x_36:
[----:B0-----:R-:W0:Y:S01]  /*2390*/  LDC.64 R12, c[0x0][0x388] ;  /* 0x0000e200ff0c7b82 */ /* 0x001e220000000a00 */
[----:B------:R-:W-:-:S07]  /*23a0*/  IMAD R19, R0, R39, R38 ;  /* 0x0000002700137224 */ /* 0x000fce00078e0226 */
[----:B------:R-:W2:Y:S01]  /*23b0*/  LDC.64 R16, c[0x0][0x390] ;  /* 0x0000e400ff107b82 */ /* 0x000ea20000000a00 */
[----:B0-----:R-:W-:-:S06]  /*23c0*/  IMAD.WIDE R12, R19, 0x10, R12 ;  /* 0x00000010130c7825 */ /* 0x001fcc00078e020c */
[----:B------:R-:W3:Y:S01]  /*23d0*/  LDG.E.128.CONSTANT R12, desc[UR8][R12.64] ;  /* 0x000000080c0c7981 */ /* 0x000ee2000c1e9d00 */
[----:B--2---:R-:W-:-:S06]  /*23e0*/  IMAD.WIDE R16, R19, 0x10, R16 ;  /* 0x0000001013107825 */ /* 0x004fcc00078e0210 */
[----:B------:R-:W2:Y:S01]  /*23f0*/  LDG.E.128.CONSTANT R16, desc[UR8][R16.64] ;  /* 0x0000000810107981 */ /* 0x000ea2000c1e9d00 */
[C---:B------:R-:W-:Y:S01]  /*2400*/  IMAD.SHL.U32 R20, R38.reuse, 0x4, RZ ;  /* 0x0000000426147824 */ /* 0x040fe200078e00ff */
[----:B------:R-:W-:-:S03]  /*2410*/  IADD3 R38, PT, PT, R38, R29, RZ ;  /* 0x0000001d26267210 */ /* 0x000fc60007ffe0ff */
[----:B------:R-:W-:Y:S01]  /*2420*/  IMAD R23, R20, R31, R28 ;  /* 0x0000001f14177224 */ /* 0x000fe200078e021c */
[----:B------:R-:W-:Y:S02]  /*2430*/  IADD3 R35, PT, PT, R33, R20, RZ ;  /* 0x0000001421237210 */ /* 0x000fe40007ffe0ff */
[----:B------:R-:W-:Y:S01]  /*2440*/  ISETP.GE.AND P0, PT, R38, R0, PT ;  /* 0x000000002600720c */ /* 0x000fe20003f06270 */
[----:B------:R-:W-:-:S04]  /*2450*/  IMAD.WIDE R22, R23, 0x4, R48 ;  /* 0x0000000417167825 */ /* 0x000fc800078e0230 */
[----:B------:R-:W-:-:S04]  /*2460*/  IMAD.WIDE R26, R35, 0x2, R54 ;  /* 0x00000002231a7825 */ /* 0x000fc800078e0236 */
[----:B------:R-:W-:Y:S01]  /*2470*/  IMAD.WIDE R20, R31, 0x4, R22 ;  /* 0x000000041f147825 */ /* 0x000fe200078e0216 */
[----:B---3--:R-:W-:-:S03]  /*2480*/  F2FP.F16.F32.PACK_AB R24, R13, R12 ;  /* 0x0000000c0d18723e */ /* 0x008fc600000000ff */
[----:B------:R-:W-:Y:S01]  /*2490*/  IMAD.WIDE R12, R31, 0x4, R20 ;  /* 0x000000041f0c7825 */ /* 0x000fe200078e0214 */
[----:B------:R-:W-:-:S03]  /*24a0*/  F2FP.F16.F32.PACK_AB R25, R15, R14 ;  /* 0x0000000e0f19723e */ /* 0x000fc600000000ff */
[----:B------:R-:W-:Y:S02]  /*24b0*/  IMAD.WIDE R14, R35, 0x4, R52 ;  /* 0x00000004230e7825 */ /* 0x000fe400078e0234 */
[----:B------:R0:W-:Y:S02]  /*24c0*/  ST.E.64 desc[UR8][R26.64], R24 ;  /* 0x000000181a007985 */ /* 0x0001e4000c101b08 */
[----:B------:R-:W-:Y:S02]  /*24d0*/  IMAD.WIDE R34, R31, 0x4, R12 ;  /* 0x000000041f227825 */ /* 0x000fe400078e020c */
[----:B--2---:R0:W-:Y:S04]  /*24e0*/  ST.E.128 desc[UR8][R14.64], R16 ;  /* 0x000000100e007985 */ /* 0x0041e8000c101d08 */
[----:B------:R0:W-:Y:S04]  /*24f0*/  ST.E desc[UR8][R22.64], R16 ;  /* 0x0000001016007985 */ /* 0x0001e8000c101908 */
[----:B------:R0:W-:Y:S04]  /*2500*/  ST.E desc[UR8][R20.64], R17 ;  /* 0x0000001114007985 */ /* 0x0001e8000c101908 */
[----:B------:R0:W-:Y:S04]  /*2510*/  ST.E desc[UR8][R12.64], R18 ;  /* 0x000000120c007985 */ /* 0x0001e8000c101908 */
[----:B------:R0:W-:Y:S01]  /*2520*/  ST.E desc[UR8][R34.64], R19 ;  /* 0x0000001322007985 */ /* 0x0001e2000c101908 */
[----:B------:R-:W-:Y:S05]  /*2530*/  @!P0 BRA `(.L_x_36) ;  /* 0xfffffffc00948947 */ /* 0x000fea000383ffff */
.L_x_35:
[----:B------:R-:W-:Y:S05]  /*2540*/  BSYNC.RECONVERGENT B1 ;  /* 0x0000000000017941 */ /* 0x000fea0003800200 */
.L_x_34:
[----:B------:R-:W-:Y:S05]  /*2550*/  @P1 BRA `(.L_x_37) ;  /* 0x0000000400cc1947 */ /* 0x000fea0003800000 */
[C---:B0-----:R-:W-:Y:S01]  /*2560*/  LOP3.LUT R25, R5.reuse, 0x3, RZ, 0xc0, !PT ;  /* 0x0000000305197812 */ /* 0x041fe200078ec0ff */
[----:B------:R-:W-:Y:S01]  /*2570*/  IMAD R24, R36, UR5, R37 ;  /* 0x0000000524187c24 */ /* 0x000fe2000f8e0225 */
[----:B------:R-:W-:Y:S01]  /*2580*/  ISETP.GE.U32.AND P1, PT, R5, 0x3, PT ;  /* 0x000000030500780c */ /* 0x000fe20003f26070 */
[----:B------:R-:W-:Y:S01]  /*2590*/  IMAD.MOV.U32 R26, RZ, RZ, R2 ;  /* 0x000000ffff1a7224 */ /* 0x000fe200078e0002 */
[----:B------:R-:W-:-:S13]  /*25a0*/  ISETP.NE.AND P0, PT, R25, 0x3, PT ;  /* 0x000000031900780c */ /* 0x000fda0003f05270 */
[----:B------:R-:W-:Y:S05]  /*25b0*/  @!P0 BRA `(.L_x_38) ;  /* 0x0000000000c48947 */ /* 0x000fea0003800000 */
[----:B------:R-:W0:Y:S01]  /*25c0*/  LDC.64 R18, c[0x0][0x388] ;  /* 0x0000e200ff127b82 */ /* 0x000e220000000a00 */
[----:B------:R-:W-:-:S07]  /*25d0*/  IMAD R13, R24, R9, R2 ;  /* 0x00000009180d7224 */ /* 0x000fce00078e0202 */
[----:B------:R-:W2:Y:S01]  /*25e0*/  LDC.64 R16, c[0x0][0x390] ;  /* 0x0000e400ff107b82 */ /* 0x000ea20000000a00 */
[----:B0-----:R-:W-:-:S05]  /*25f0*/  IMAD.WIDE R18, R13, 0x4, R18 ;  /* 0x000000040d127825 */ /* 0x001fca00078e0212 */
[----:B------:R-:W3:Y:S01]  /*2600*/  LDG.E.CONSTANT R12, desc[UR8][R18.64] ;  /* 0x00000008120c7981 */ /* 0x000ee2000c1e9900 */
[----:B--2---:R-:W-:-:S05]  /*2610*/  IMAD.WIDE R16, R13, 0x4, R16 ;  /* 0x000000040d107825 */ /* 0x004fca00078e0210 */
[----:B------:R-:W2:Y:S01]  /*2620*/  LDG.E.CONSTANT R23, desc[UR8][R16.64] ;  /* 0x0000000810177981 */ /* 0x000ea2000c1e9900 */
[C---:B------:R-:W-:Y:S01]  /*2630*/  IADD3 R13, PT, PT, R2.reuse, R33, RZ ;  /* 0x00000021020d7210 */ /* 0x040fe20007ffe0ff */
[C---:B------:R-:W-:Y:S01]  /*2640*/  IMAD R21, R2.reuse, R31, R28 ;  /* 0x0000001f02157224 */ /* 0x040fe200078e021c */
[----:B------:R-:W-:Y:S02]  /*2650*/  ISETP.NE.AND P0, PT, R25, RZ, PT ;  /* 0x000000ff1900720c */ /* 0x000fe40003f05270 */
[----:B------:R-:W-:Y:S01]  /*2660*/  IADD3 R34, PT, PT, R2, R29, RZ ;  /* 0x0000001d02227210 */ /* 0x000fe20007ffe0ff */
[----:B------:R-:W-:-:S04]  /*2670*/  IMAD.WIDE R14, R13, 0x2, R54 ;  /* 0x000000020d0e7825 */ /* 0x000fc800078e0236 */
[----:B------:R-:W-:-:S04]  /*2680*/  IMAD.WIDE R20, R21, 0x4, R48 ;  /* 0x0000000415147825 */ /* 0x000fc800078e0230 */
[----:B------:R-:W-:Y:S01]  /*2690*/  IMAD.MOV.U32 R26, RZ, RZ, R34 ;  /* 0x000000ffff1a7224 */ /* 0x000fe200078e0022 */
[----:B---3--:R-:W-:-:S04]  /*26a0*/  F2FP.F16.F32.PACK_AB R12, RZ, R12 ;  /* 0x0000000cff0c723e */ /* 0x008fc800000000ff */
[----:B------:R-:W-:Y:S01]  /*26b0*/  PRMT R22, R12, 0x7610, R22 ;  /* 0x000076100c167816 */ /* 0x000fe20000000016 */
[----:B------:R-:W-:-:S04]  /*26c0*/  IMAD.WIDE R12, R13, 0x4, R52 ;  /* 0x000000040d0c7825 */ /* 0x000fc800078e0234 */
[----:B------:R0:W-:Y:S04]  /*26d0*/  ST.E.U16 desc[UR8][R14.64], R22 ;  /* 0x000000160e007985 */ /* 0x0001e8000c101508 */
[----:B--2---:R0:W-:Y:S04]  /*26e0*/  ST.E desc[UR8][R12.64], R23 ;  /* 0x000000170c007985 */ /* 0x0041e8000c101908 */
[----:B------:R0:W-:Y:S01]  /*26f0*/  ST.E desc[UR8][R20.64], R23 ;  /* 0x0000001714007985 */ /* 0x0001e2000c101908 */
[----:B------:R-:W-:Y:S05]  /*2700*/  @!P0 BRA `(.L_x_38) ;  /* 0x0000000000708947 */ /* 0x000fea0003800000 */
[----:B------:R-:W-:Y:S01]  /*2710*/  ISETP.NE.AND P0, PT, R25, 0x1, PT ;  /* 0x000000011900780c */ /* 0x000fe20003f05270 */
[----:B------:R-:W-:-:S05]  /*2720*/  IMAD.WIDE R26, R29, 0x4, R18 ;  /* 0x000000041d1a7825 */ /* 0x000fca00078e0212 */
[----:B0-----:R0:W2:Y:S01]  /*2730*/  LDG.E.CONSTANT R22, desc[UR8][R26.64] ;  /* 0x000000081a167981 */ /* 0x0010a2000c1e9900 */
[----:B------:R-:W-:-:S05]  /*2740*/  IMAD.WIDE R16, R29, 0x4, R16 ;  /* 0x000000041d107825 */ /* 0x000fca00078e0210 */
[----:B------:R-:W3:Y:S01]  /*2750*/  LDG.E.CONSTANT R25, desc[UR8][R16.64] ;  /* 0x0000000810197981 */ /* 0x000ee2000c1e9900 */
[----:B------:R-:W-:-:S06]  /*2760*/  @P0 IMAD.WIDE R18, R29, 0x4, R26 ;  /* 0x000000041d120825 */ /* 0x000fcc00078e021a */
[----:B------:R-:W4:Y:S01]  /*2770*/  @P0 LDG.E.CONSTANT R18, desc[UR8][R18.64] ;  /* 0x0000000812120981 */ /* 0x000f22000c1e9900 */
[----:B------:R-:W-:-:S05]  /*2780*/  @P0 IMAD.WIDE R20, R29, 0x4, R16 ;  /* 0x000000041d140825 */ /* 0x000fca00078e0210 */
[----:B------:R5:W3:Y:S01]  /*2790*/  @P0 LDG.E.CONSTANT R35, desc[UR8][R20.64] ;  /* 0x0000000814230981 */ /* 0x000ae2000c1e9900 */
[----:B0-----:R-:W-:Y:S01]  /*27a0*/  IADD3 R26, PT, PT, R34, R29, RZ ;  /* 0x0000001d221a7210 */ /* 0x001fe20007ffe0ff */
[----:B------:R-:W-:-:S04]  /*27b0*/  IMAD.WIDE R12, R29, 0x4, R12 ;  /* 0x000000041d0c7825 */ /* 0x000fc800078e020c */
[-CC-:B------:R-:W-:Y:S02]  /*27c0*/  IMAD R27, R34, R31.reuse, R28.reuse ;  /* 0x0000001f221b7224 */ /* 0x180fe400078e021c */
[----:B------:R-:W-:-:S04]  /*27d0*/  @P0 IMAD R37, R26, R31, R28 ;  /* 0x0000001f1a250224 */ /* 0x000fc800078e021c */
[----:B-----5:R-:W-:Y:S01]  /*27e0*/  @P0 IMAD.WIDE R20, R37, 0x4, R48 ;  /* 0x0000000425140825 */ /* 0x020fe200078e0230 */
[----:B------:R-:W-:Y:S02]  /*27f0*/  @P0 IADD3 R26, PT, PT, R26, R29, RZ ;  /* 0x0000001d1a1a0210 */ /* 0x000fe40007ffe0ff */
[----:B--2---:R-:W-:Y:S01]  /*2800*/  F2FP.F16.F32.PACK_AB R17, RZ, R22 ;  /* 0x00000016ff11723e */ /* 0x004fe200000000ff */
[----:B------:R-:W-:-:S05]  /*2810*/  IMAD.WIDE R22, R29, 0x2, R14 ;  /* 0x000000021d167825 */ /* 0x000fca00078e020e */
[----:B------:R0:W-:Y:S01]  /*2820*/  ST.E.U16 desc[UR8][R22.64], R17 ;  /* 0x0000001116007985 */ /* 0x0001e2000c101508 */
[----:B------:R-:W-:Y:S01]  /*2830*/  @P0 IMAD.WIDE R14, R29, 0x2, R22 ;  /* 0x000000021d0e0825 */ /* 0x000fe200078e0216 */
[----:B----4-:R-:W-:Y:S02]  /*2840*/  @P0 F2FP.F16.F32.PACK_AB R18, RZ, R18 ;  /* 0x00000012ff12023e */ /* 0x010fe400000000ff */
[----:B---3--:R2:W-:Y:S01]  /*2850*/  ST.E desc[UR8][R12.64], R25 ;  /* 0x000000190c007985 */ /* 0x0085e2000c101908 */
[----:B0-----:R-:W-:Y:S01]  /*2860*/  IMAD.WIDE R16, R27, 0x4, R48 ;  /* 0x000000041b107825 */ /* 0x001fe200078e0230 */
[----:B------:R-:W-:-:S03]  /*2870*/  PRMT R23, R18, 0x7610, R23 ;  /* 0x0000761012177816 */ /* 0x000fc60000000017 */
[----:B------:R-:W-:Y:S01]  /*2880*/  @P0 IMAD.WIDE R18, R29, 0x4, R12 ;  /* 0x000000041d120825 */ /* 0x000fe200078e020c */
[----:B------:R2:W-:Y:S04]  /*2890*/  ST.E desc[UR8][R16.64], R25 ;  /* 0x0000001910007985 */ /* 0x0005e8000c101908 */
[----:B------:R2:W-:Y:S04]  /*28a0*/  @P0 ST.E.U16 desc[UR8][R14.64], R23 ;  /* 0x000000170e000985 */ /* 0x0005e8000c101508 */
[----:B------:R2:W-:Y:S04]  /*28b0*/  @P0 ST.E desc[UR8][R18.64], R35 ;  /* 0x0000002312000985 */ /* 0x0005e8000c101908 */
[----:B------:R2:W-:Y:S02]  /*28c0*/  @P0 ST.E desc[UR8][R20.64], R35 ;  /* 0x0000002314000985 */ /* 0x0005e4000c101908 */
.L_x_38:
[----:B------:R-:W-:Y:S05]  /*28d0*/  @!P1 BRA `(.L_x_37) ;  /* 0x0000000000ec9947 */ /* 0x000fea0003800000 */
.L_x_39:
[----:B--2---:R-:W2:Y:S01]  /*28e0*/  LDC.64 R16, c[0x0][0x388] ;  /* 0x0000e200ff107b82 */ /* 0x004ea20000000a00 */
[----:B0-----:R-:W-:-:S07]  /*28f0*/  IMAD R13, R24, R9, R26 ;  /* 0x00000009180d7224 */ /* 0x001fce00078e021a */
[----:B------:R-:W0:Y:S01]  /*2900*/  LDC.64 R22, c[0x0][0x390] ;  /* 0x0000e400ff167b82 */ /* 0x000e220000000a00 */
[----:B--2---:R-:W-:-:S05]  /*2910*/  IMAD.WIDE R16, R13, 0x4, R16 ;  /* 0x000000040d107825 */ /* 0x004fca00078e0210 */
[----:B------:R2:W3:Y:S01]  /*2920*/  LDG.E.CONSTANT R38, desc[UR8][R16.64] ;  /* 0x0000000810267981 */ /* 0x0004e2000c1e9900 */
[----:B------:R-:W-:-:S04]  /*2930*/  IMAD.WIDE R36, R29, 0x4, R16 ;  /* 0x000000041d247825 */ /* 0x000fc800078e0210 */
[----:B0-----:R-:W-:Y:S01]  /*2940*/  IMAD.WIDE R22, R13, 0x4, R22 ;  /* 0x000000040d167825 */ /* 0x001fe200078e0216 */
[----:B------:R0:W4:Y:S03]  /*2950*/  LDG.E.CONSTANT R44, desc[UR8][R36.64] ;  /* 0x00000008242c7981 */ /* 0x000126000c1e9900 */
[C---:B------:R-:W-:Y:S01]  /*2960*/  IMAD.WIDE R14, R29.reuse, 0x4, R36 ;  /* 0x000000041d0e7825 */ /* 0x040fe200078e0224 */
[----:B------:R5:W4:Y:S04]  /*2970*/  LDG.E.CONSTANT R39, desc[UR8][R22.64] ;  /* 0x0000000816277981 */ /* 0x000b28000c1e9900 */
[----:B------:R1:W4:Y:S01]  /*2980*/  LDG.E.CONSTANT R27, desc[UR8][R14.64] ;  /* 0x000000080e1b7981 */ /* 0x000322000c1e9900 */
[----:B------:R-:W-:-:S05]  /*2990*/  IMAD.WIDE R18, R29, 0x4, R22 ;  /* 0x000000041d127825 */ /* 0x000fca00078e0216 */
[----:B------:R1:W4:Y:S01]  /*29a0*/  LDG.E.CONSTANT R35, desc[UR8][R18.64] ;  /* 0x0000000812237981 */ /* 0x000322000c1e9900 */
[----:B------:R-:W-:-:S04]  /*29b0*/  IMAD.WIDE R20, R29, 0x4, R14 ;  /* 0x000000041d147825 */ /* 0x000fc800078e020e */
[C---:B------:R-:W-:Y:S01]  /*29c0*/  IMAD.WIDE R12, R29.reuse, 0x4, R18 ;  /* 0x000000041d0c7825 */ /* 0x040fe200078e0212 */
[----:B------:R1:W4:Y:S04]  /*29d0*/  LDG.E.CONSTANT R34, desc[UR8][R20.64] ;  /* 0x0000000814227981 */ /* 0x000328000c1e9900 */
[----:B------:R1:W4:Y:S01]  /*29e0*/  LDG.E.CONSTANT R25, desc[UR8][R12.64] ;  /* 0x000000080c197981 */ /* 0x000322000c1e9900 */
[----:B--2---:R-:W-:-:S05]  /*29f0*/  IMAD.WIDE R16, R29, 0x4, R12 ;  /* 0x000000041d107825 */ /* 0x004fca00078e020c */
[----:B------:R2:W4:Y:S01]  /*2a00*/  LDG.E.CONSTANT R37, desc[UR8][R16.64] ;  /* 0x0000000810257981 */ /* 0x000522000c1e9900 */
[----:B------:R-:W-:Y:S01]  /*2a10*/  IMAD.IADD R45, R33, 0x1, R26 ;  /* 0x00000001212d7824 */ /* 0x000fe200078e021a */
[C---:B0-----:R-:W-:Y:S01]  /*2a20*/  IADD3 R36, PT, PT, R26.reuse, R29, RZ ;  /* 0x0000001d1a247210 */ /* 0x041fe20007ffe0ff */
[----:B-----5:R-:W-:Y:S02]  /*2a30*/  IMAD R23, R26, R31, R28 ;  /* 0x0000001f1a177224 */ /* 0x020fe400078e021c */
[----:B-1----:R-:W-:-:S04]  /*2a40*/  IMAD.WIDE R14, R45, 0x2, R54 ;  /* 0x000000022d0e7825 */ /* 0x002fc800078e0236 */
[----:B------:R-:W-:-:S04]  /*2a50*/  IMAD.WIDE R18, R45, 0x4, R52 ;  /* 0x000000042d127825 */ /* 0x000fc800078e0234 */
[----:B------:R-:W-:-:S04]  /*2a60*/  IMAD.WIDE R20, R23, 0x4, R48 ;  /* 0x0000000417147825 */ /* 0x000fc800078e0230 */
[----:B------:R-:W-:-:S04]  /*2a70*/  IMAD.WIDE R12, R29, 0x2, R14 ;  /* 0x000000021d0c7825 */ /* 0x000fc800078e020e */
[C---:B--2---:R-:W-:Y:S01]  /*2a80*/  IMAD R17, R36.reuse, R31, R28 ;  /* 0x0000001f24117224 */ /* 0x044fe200078e021c */
[----:B------:R-:W-:Y:S01]  /*2a90*/  IADD3 R36, PT, PT, R36, R29, RZ ;  /* 0x0000001d24247210 */ /* 0x000fe20007ffe0ff */
[----:B------:R-:W-:Y:S01]  /*2aa0*/  IMAD.WIDE R22, R29, 0x4, R18 ;  /* 0x000000041d167825 */ /* 0x000fe200078e0212 */
[----:B---3--:R-:W-:-:S05]  /*2ab0*/  F2FP.F16.F32.PACK_AB R38, RZ, R38 ;  /* 0x00000026ff26723e */ /* 0x008fca00000000ff */
[----:B------:R0:W-:Y:S01]  /*2ac0*/  ST.E.U16 desc[UR8][R14.64], R38 ;  /* 0x000000260e007985 */ /* 0x0001e2000c101508 */
[----:B----4-:R-:W-:-:S03]  /*2ad0*/  F2FP.F16.F32.PACK_AB R44, RZ, R44 ;  /* 0x0000002cff2c723e */ /* 0x010fc600000000ff */
[----:B------:R-:W-:Y:S04]  /*2ae0*/  ST.E desc[UR8][R18.64], R39 ;  /* 0x0000002712007985 */ /* 0x000fe8000c101908 */
[----:B------:R-:W-:Y:S01]  /*2af0*/  ST.E desc[UR8][R20.64], R39 ;  /* 0x0000002714007985 */ /* 0x000fe2000c101908 */
[----:B0-----:R-:W-:Y:S01]  /*2b00*/  F2FP.F16.F32.PACK_AB R15, RZ, R27 ;  /* 0x0000001bff0f723e */ /* 0x001fe200000000ff */
[----:B------:R-:W-:Y:S02]  /*2b10*/  IMAD.WIDE R26, R17, 0x4, R48 ;  /* 0x00000004111a7825 */ /* 0x000fe400078e0230 */
[----:B------:R0:W-:Y:S02]  /*2b20*/  ST.E.U16 desc[UR8][R12.64], R44 ;  /* 0x0000002c0c007985 */ /* 0x0001e4000c101508 */
[----:B------:R-:W-:-:S02]  /*2b30*/  IMAD.WIDE R16, R29, 0x2, R12 ;  /* 0x000000021d107825 */ /* 0x000fc400078e020c */
[----:B------:R-:W-:Y:S04]  /*2b40*/  ST.E desc[UR8][R22.64], R35 ;  /* 0x0000002316007985 */ /* 0x000fe8000c101908 */
[----:B------:R-:W-:Y:S01]  /*2b50*/  ST.E desc[UR8][R26.64], R35 ;  /* 0x000000231a007985 */ /* 0x000fe2000c101908 */
[----:B0-----:R-:W-:Y:S01]  /*2b60*/  PRMT R13, R15, 0x7610, R13 ;  /* 0x000076100f0d7816 */ /* 0x001fe2000000000d */
[C---:B------:R-:W-:Y:S02]  /*2b70*/  IMAD R15, R36.reuse, R31, R28 ;  /* 0x0000001f240f7224 */ /* 0x040fe400078e021c */
[----:B------:R-:W-:Y:S02]  /*2b80*/  IMAD.IADD R36, R36, 0x1, R29 ;  /* 0x0000000124247824 */ /* 0x000fe400078e021d */
[----:B------:R0:W-:Y:S01]  /*2b90*/  ST.E.U16 desc[UR8][R16.64], R13 ;  /* 0x0000000d10007985 */ /* 0x0001e2000c101508 */
[----:B------:R-:W-:Y:S01]  /*2ba0*/  IMAD.WIDE R14, R15, 0x4, R48 ;  /* 0x000000040f0e7825 */ /* 0x000fe200078e0230 */
[----:B------:R-:W-:-:S03]  /*2bb0*/  F2FP.F16.F32.PACK_AB R34, RZ, R34 ;  /* 0x00000022ff22723e */ /* 0x000fc600000000ff */
[----:B------:R-:W-:Y:S02]  /*2bc0*/  IMAD R39, R36, R31, R28 ;  /* 0x0000001f24277224 */ /* 0x000fe400078e021c */
[----:B------:R-:W-:-:S04]  /*2bd0*/  IMAD.WIDE R18, R29, 0x2, R16 ;  /* 0x000000021d127825 */ /* 0x000fc800078e0210 */
[----:B0-----:R-:W-:-:S04]  /*2be0*/  IMAD.WIDE R12, R29, 0x4, R22 ;  /* 0x000000041d0c7825 */ /* 0x001fc800078e0216 */
[----:B------:R-:W-:Y:S01]  /*2bf0*/  IMAD.WIDE R22, R39, 0x4, R48 ;  /* 0x0000000427167825 */ /* 0x000fe200078e0230 */
[----:B------:R3:W-:Y:S03]  /*2c00*/  ST.E desc[UR8][R12.64], R25 ;  /* 0x000000190c007985 */ /* 0x0007e6000c101908 */
[----:B------:R-:W-:Y:S01]  /*2c10*/  IMAD.WIDE R20, R29, 0x4, R12 ;  /* 0x000000041d147825 */ /* 0x000fe200078e020c */
[----:B------:R3:W-:Y:S01]  /*2c20*/  ST.E desc[UR8][R14.64], R25 ;  /* 0x000000190e007985 */ /* 0x0007e2000c101908 */
[----:B------:R-:W-:-:S03]  /*2c30*/  IADD3 R26, PT, PT, R36, R29, RZ ;  /* 0x0000001d241a7210 */ /* 0x000fc60007ffe0ff */
[----:B------:R3:W-:Y:S04]  /*2c40*/  ST.E.U16 desc[UR8][R18.64], R34 ;  /* 0x0000002212007985 */ /* 0x0007e8000c101508 */
[----:B------:R3:W-:Y:S04]  /*2c50*/  ST.E desc[UR8][R20.64], R37 ;  /* 0x0000002514007985 */ /* 0x0007e8000c101908 */
[----:B------:R3:W-:Y:S01]  /*2c60*/  ST.E desc[UR8][R22.64], R37 ;  /* 0x0000002516007985 */ /* 0x0007e2000c101908 */
[----:B------:R-:W-:-:S13]  /*2c70*/  ISETP.GE.AND P0, PT, R26, R9, PT ;  /* 0x000000091a00720c */ /* 0x000fda0003f06270 */
[----:B---3--:R-:W-:Y:S05]  /*2c80*/  @!P0 BRA `(.L_x_39) ;  /* 0xfffffffc00148947 */ /* 0x008fea000383ffff */
.L_x_37:
[----:B------:R-:W-:Y:S01]  /*2c90*/  ISETP.GT.U32.AND P0, PT, R3, 0x3, PT ;  /* 0x000000030300780c */ /* 0x000fe20003f04070 */
[----:B------:R-:W-:Y:S05]  /*2ca0*/  WARPSYNC.ALL ;  /* 0x0000000000007948 */ /* 0x000fea0003800000 */
[----:B------:R-:W-:Y:S07]  /*2cb0*/  BAR.SYNC.DEFER_BLOCKING 0x0 ;  /* 0x0000000000007b1d */ /* 0x000fee0000010000 */
[----:B------:R-:W-:Y:S05]  /*2cc0*/  @P0 BRA `(.L_x_40) ;  /* 0x0000000800a40947 */ /* 0x000fea0003800000 */
[----:B------:R-:W-:Y:S02]  /*2cd0*/  ISETP.GT.AND P0, PT, R9, RZ, PT ;  /* 0x000000ff0900720c */ /* 0x000fe40003f04270 */
[----:B0-2---:R-:W-:Y:S02]  /*2ce0*/  CS2R R18, SRZ ;  /* 0x0000000000127805 */ /* 0x005fe4000001ff00 */
[----:B------:R-:W-:Y:S02]  /*2cf0*/  CS2R R16, SRZ ;  /* 0x0000000000107805 */ /* 0x000fe4000001ff00 */
[----:B------:R-:W-:Y:S02]  /*2d00*/  CS2R R14, SRZ ;  /* 0x00000000000e7805 */ /* 0x000fe4000001ff00 */
[----:B------:R-:W-:-:S05]  /*2d10*/  CS2R R12, SRZ ;  /* 0x00000000000c7805 */ /* 0x000fca000001ff00 */
[----:B------:R-:W-:Y:S05]  /*2d20*/  @!P0 BRA `(.L_x_41) ;  /* 0x0000000800308947 */ /* 0x000fea0003800000 */
[----:B------:R-:W-:Y:S02]  /*2d30*/  ISETP.GE.AND P0, PT, R9, 0x31, PT ;  /* 0x000000310900780c */ /* 0x000fe40003f06270 */
[----:B------:R-:W-:Y:S02]  /*2d40*/  CS2R R18, SRZ ;  /* 0x0000000000127805 */ /* 0x000fe4000001ff00 */
[----:B------:R-:W-:Y:S02]  /*2d50*/  ISETP.NE.AND P1, PT, R7, RZ, PT ;  /* 0x000000ff0700720c */ /* 0x000fe40003f25270 */
[----:B------:R-:W-:Y:S02]  /*2d60*/  CS2R R16, SRZ ;  /* 0x0000000000107805 */ /* 0x000fe4000001ff00 */
[----:B------:R-:W-:Y:S02]  /*2d70*/  MOV R37, RZ ;  /* 0x000000ff00257202 */ /* 0x000fe40000000f00 */
[----:B------:R-:W-:-:S02]  /*2d80*/  CS2R R14, SRZ ;  /* 0x00000000000e7805 */ /* 0x000fc4000001ff00 */
[----:B------:R-:W-:Y:S01]  /*2d90*/  CS2R R12, SRZ ;  /* 0x00000000000c7805 */ /* 0x000fe2000001ff00 */
[----:B------:R-:W-:Y:S06]  /*2da0*/  @!P0 BRA `(.L_x_42) ;  /* 0x0000000400148947 */ /* 0x000fec0003800000 */
[----:B------:R-:W0:Y:S01]  /*2db0*/  S2R R27, SR_LANEID ;  /* 0x00000000001b7919 */ /* 0x000e220000000000 */
[----:B------:R-:W-:Y:S01]  /*2dc0*/  IMAD.SHL.U32 R19, R3, 0x10, RZ ;  /* 0x0000001003137824 */ /* 0x000fe200078e00ff */
[----:B------:R-:W-:Y:S01]  /*2dd0*/  SHF.R.U32.HI R24, RZ, 0x1, R32 ;  /* 0x00000001ff187819 */ /* 0x000fe20000011620 */
[----:B------:R-:W-:Y:S01]  /*2de0*/  IMAD.MOV.U32 R45, RZ, RZ, RZ ;  /* 0x000000ffff2d7224 */ /* 0x000fe200078e00ff */
[----:B------:R-:W-:Y:S01]  /*2df0*/  MOV R37, RZ ;  /* 0x000000ff00257202 */ /* 0x000fe20000000f00 */
[----:B------:R-:W-:Y:S01]  /*2e00*/  IMAD.MOV.U32 R36, RZ, RZ, R8 ;  /* 0x000000ffff247224 */ /* 0x000fe200078e0008 */
[----:B------:R-:W-:Y:S02]  /*2e10*/  LOP3.LUT R19, R19, 0x10, RZ, 0xc0, !PT ;  /* 0x0000001013137812 */ /* 0x000fe400078ec0ff */
[----:B------:R-:W-:-:S03]  /*2e20*/  MOV R33, R4 ;  /* 0x0000000400217202 */ /* 0x000fc60000000f00 */
[----:B------:R-:W-:Y:S01]  /*2e30*/  IMAD R19, R32, R19, RZ ;  /* 0x0000001320137224 */ /* 0x000fe200078e02ff */
[--C-:B0-----:R-:W-:Y:S02]  /*2e40*/  SHF.R.U32.HI R20, RZ, 0x3, R27.reuse ;  /* 0x00000003ff147819 */ /* 0x101fe4000001161b */
[----:B------:R-:W-:Y:S02]  /*2e50*/  LOP3.LUT R21, R27, 0x7, RZ, 0xc0, !PT ;  /* 0x000000071b157812 */ /* 0x000fe400078ec0ff */
[----:B------:R-:W-:Y:S02]  /*2e60*/  SHF.L.U32 R20, R20, 0x3, RZ ;  /* 0x0000000314147819 */ /* 0x000fe400000006ff */
[----:B------:R-:W-:Y:S02]  /*2e70*/  SHF.R.U32.HI R22, RZ, 0x4, R27 ;  /* 0x00000004ff167819 */ /* 0x000fe4000001161b */
[----:B------:R-:W-:Y:S01]  /*2e80*/  LOP3.LUT R23, R20, 0x8, R21, 0xe2, !PT ;  /* 0x0000000814177812 */ /* 0x000fe200078ee215 */
[----:B------:R-:W-:Y:S01]  /*2e90*/  IMAD.WIDE R20, R19, 0x2, R54 ;  /* 0x0000000213147825 */ /* 0x000fe200078e0236 */
[----:B------:R-:W-:-:S02]  /*2ea0*/  LOP3.LUT R44, R27, 0x3, RZ, 0xc0, !PT ;  /* 0x000000031b2c7812 */ /* 0x000fc400078ec0ff */
[----:B------:R-:W-:Y:S02]  /*2eb0*/  SHF.R.U32.HI R27, RZ, 0x2, R27 ;  /* 0x00000002ff1b7819 */ /* 0x000fe4000001161b */
[----:B------:R-:W-:Y:S02]  /*2ec0*/  SHF.L.U32 R19, R22, 0x3, RZ ;  /* 0x0000000316137819 */ /* 0x000fe400000006ff */
[----:B------:R-:W-:Y:S01]  /*2ed0*/  IADD3 R25, P0, PT, R20, 0x40, RZ ;  /* 0x0000004014197810 */ /* 0x000fe20007f1e0ff */
[----:B------:R-:W-:-:S03]  /*2ee0*/  IMAD.WIDE.U32 R44, R27, R24, R44 ;  /* 0x000000181b2c7225 */ /* 0x000fc600078e002c */
[----:B------:R-:W-:Y:S01]  /*2ef0*/  IADD3.X R24, PT, PT, RZ, R21, RZ, P0, !PT ;  /* 0x00000015ff187210 */ /* 0x000fe200007fe4ff */
[----:B------:R-:W-:Y:S01]  /*2f00*/  IMAD R23, R32, R23, R19 ;  /* 0x0000001720177224 */ /* 0x000fe200078e0213 */
[----:B------:R-:W-:Y:S02]  /*2f10*/  MOV R19, RZ ;  /* 0x000000ff00137202 */ /* 0x000fe40000000f00 */
[----:B------:R-:W-:Y:S01]  /*2f20*/  SHF.L.U64.HI R27, R44, 0x2, R45 ;  /* 0x000000022c1b7819 */ /* 0x000fe2000001022d */
[----:B------:R-:W-:-:S07]  /*2f30*/  IMAD.SHL.U32 R26, R23, 0x2, RZ ;  /* 0x00000002171a7824 */ /* 0x000fce00078e00ff */
.L_x_43:
[----:B------:R-:W-:-:S04]  /*2f40*/  LEA R56, P0, R44, R25, 0x2 ;  /* 0x000000192c387211 */ /* 0x000fc800078010ff */
[----:B------:R-:W-:-:S05]  /*2f50*/  IADD3.X R57, PT, PT, R24, R27, RZ, P0, !PT ;  /* 0x0000001b18397210 */ /* 0x000fca00007fe4ff */
[----:B------:R-:W2:Y:S04]  /*2f60*/  LD.E R34, desc[UR8][R56.64+-0x40] ;  /* 0xffffc00838227980 */ /* 0x000ea8000c101900 */
[----:B------:R-:W2:Y:S01]  /*2f70*/  LD.E R35, desc[UR8][R56.64+-0x30] ;  /* 0xffffd00838237980 */ /* 0x000ea2000c101900 */
[----:B------:R-:W-:Y:S01]  /*2f80*/  IADD3 R39, PT, PT, R33, R26, RZ ;  /* 0x0000001a21277210 */ /* 0x000fe20007ffe0ff */
[----:B------:R-:W-:Y:S05]  /*2f90*/  WARPSYNC.ALL ;  /* 0x0000000000007948 */ /* 0x000fea0003800000 */
[----:B------:R0:W2:Y:S01]  /*2fa0*/  LDSM.16.M88.4 R20, [R39] ;  /* 0x000000002714783b */ /* 0x0000a20000000200 */
[----:B------:R-:W-:Y:S01]  /*2fb0*/  IMAD.WIDE.U32 R58, R32, 0x10, R56 ;  /* 0x00000010203a7825 */ /* 0x000fe200078e0038 */
[----:B------:R-:W-:-:S02]  /*2fc0*/  IADD3 R38, PT, PT, R26, 0x20, R33 ;  /* 0x000000201a267810 */ /* 0x000fc40007ffe021 */
[----:B------:R-:W-:Y:S01]  /*2fd0*/  IADD3 R60, PT, PT, R26, 0x40, R33 ;  /* 0x000000401a3c7810 */ /* 0x000fe20007ffe021 */
[----:B0-----:R-:W3:Y:S01]  /*2fe0*/  LD.E R39, desc[UR8][R56.64+0x30] ;  /* 0x0000300838277980 */ /* 0x001ee2000c101900 */
[C---:B--2---:R-:W-:Y:S03]  /*2ff0*/  HMMA.16816.F32 R12, R20.reuse, R34, R12 ;  /* 0x00000022140c723c */ /* 0x044fe6000000180c */
[----:B------:R-:W2:Y:S04]  /*3000*/  LD.E R34, desc[UR8][R58.64+-0x40] ;  /* 0xffffc0083a227980 */ /* 0x000ea8000c101900 */
[----:B------:R-:W2:Y:S02]  /*3010*/  LD.E R35, desc[UR8][R58.64+-0x30] ;  /* 0xffffd0083a237980 */ /* 0x000ea4000c101900 */
[----:B--2---:R-:W-:Y:S02]  /*3020*/  HMMA.16816.F32 R16, R20, R34, R16 ;  /* 0x000000221410723c */ /* 0x004fe40000001810 */
[----:B------:R-:W2:Y:S04]  /*3030*/  LD.E R34, desc[UR8][R56.64+-0x20] ;  /* 0xffffe00838227980 */ /* 0x000ea8000c101900 */
[----:B------:R-:W2:Y:S04]  /*3040*/  LD.E R35, desc[UR8][R56.64+-0x10] ;  /* 0xfffff00838237980 */ /* 0x000ea8000c101900 */
[----:B------:R0:W2:Y:S04]  /*3050*/  LDSM.16.M88.4 R20, [R38] ;  /* 0x000000002614783b */ /* 0x0000a80000000200 */
[----:B0-----:R-:W3:Y:S01]  /*3060*/  LD.E R38, desc[UR8][R56.64+0x20] ;  /* 0x0000200838267980 */ /* 0x001ee2000c101900 */
[C---:B--2---:R-:W-:Y:S03]  /*3070*/  HMMA.16816.F32 R12, R20.reuse, R34, R12 ;  /* 0x00000022140c723c */ /* 0x044fe6000000180c */
[----:B------:R-:W2:Y:S04]  /*3080*/  LD.E R34, desc[UR8][R58.64+-0x20] ;  /* 0xffffe0083a227980 */ /* 0x000ea8000c101900 */
[----:B------:R-:W2:Y:S02]  /*3090*/  LD.E R35, desc[UR8][R58.64+-0x10] ;  /* 0xfffff0083a237980 */ /* 0x000ea4000c101900 */
[----:B--2---:R-:W-:Y:S02]  /*30a0*/  HMMA.16816.F32 R16, R20, R34, R16 ;  /* 0x000000221410723c */ /* 0x004fe40000001810 */
[----:B------:R-:W2:Y:S04]  /*30b0*/  LD.E R34, desc[UR8][R56.64] ;  /* 0x0000000838227980 */ /* 0x000ea8000c101900 */
[----:B------:R-:W2:Y:S04]  /*30c0*/  LD.E R35, desc[UR8][R56.64+0x10] ;  /* 0x0000100838237980 */ /* 0x000ea8000c101900 */
[----:B------:R-:W2:Y:S02]  /*30d0*/  LDSM.16.M88.4 R20, [R60] ;  /* 0x000000003c14783b */ /* 0x000ea40000000200 */
[----:B--2---:R-:W-:Y:S02]  /*30e0*/  HMMA.16816.F32 R12, R20, R34, R12 ;  /* 0x00000022140c723c */ /* 0x004fe4000000180c */
[----:B------:R-:W2:Y:S04]  /*30f0*/  LD.E R34, desc[UR8][R58.64] ;  /* 0x000000083a227980 */ /* 0x000ea8000c101900 */
[----:B------:R-:W2:Y:S01]  /*3100*/  LD.E R35, desc[UR8][R58.64+0x10] ;  /* 0x000010083a237980 */ /* 0x000ea2000c101900 */
[----:B------:R-:W-:-:S05]  /*3110*/  VIADD R36, R36, 0x4 ;  /* 0x0000000424247836 */ /* 0x000fca0000000000 */
[----:B------:R-:W-:Y:S01]  /*3120*/  ISETP.NE.AND P0, PT, R36, RZ, PT ;  /* 0x000000ff2400720c */ /* 0x000fe20003f05270 */
[----:B--2---:R-:W-:Y:S01]  /*3130*/  HMMA.16816.F32 R16, R20, R34, R16 ;  /* 0x000000221410723c */ /* 0x004fe20000001810 */
[----:B------:R-:W2:Y:S04]  /*3140*/  LD.E R34, desc[UR8][R58.64+0x20] ;  /* 0x000020083a227980 */ /* 0x000ea8000c101900 */
[----:B------:R-:W2:Y:S01]  /*3150*/  LD.E R35, desc[UR8][R58.64+0x30] ;  /* 0x000030083a237980 */ /* 0x000ea2000c101900 */
[----:B------:R-:W-:-:S06]  /*3160*/  IADD3 R20, PT, PT, R26, 0x60, R33 ;  /* 0x000000601a147810 */ /* 0x000fcc0007ffe021 */
[----:B------:R-:W3:Y:S01]  /*3170*/  LDSM.16.M88.4 R20, [R20] ;  /* 0x000000001414783b */ /* 0x000ee20000000200 */
[----:B------:R-:W-:Y:S02]  /*3180*/  IADD3 R25, P2, PT, R25, 0x80, RZ ;  /* 0x0000008019197810 */ /* 0x000fe40007f5e0ff */
[----:B------:R-:W-:Y:S02]  /*3190*/  IADD3 R37, PT, PT, R37, 0x40, RZ ;  /* 0x0000004025257810 */ /* 0x000fe40007ffe0ff */
[----:B------:R-:W-:Y:S01]  /*31a0*/  IADD3 R33, PT, PT, R33, 0x80, RZ ;  /* 0x0000008021217810 */ /* 0x000fe20007ffe0ff */
[----:B------:R-:W-:Y:S01]  /*31b0*/  IMAD.X R24, RZ, RZ, R24, P2 ;  /* 0x000000ffff187224 */ /* 0x000fe200010e0618 */
[C---:B---3--:R-:W-:Y:S08]  /*31c0*/  HMMA.16816.F32 R12, R20.reuse, R38, R12 ;  /* 0x00000026140c723c */ /* 0x048ff0000000180c */
[----:B--2---:R-:W-:Y:S01]  /*31d0*/  HMMA.16816.F32 R16, R20, R34, R16 ;  /* 0x000000221410723c */ /* 0x004fe20000001810 */
[----:B------:R-:W-:-:S04]  /*31e0*/  NOP ;  /* 0x0000000000007918 */ /* 0x000fc80000000000 */
[----:B------:R-:W-:-:S15]  /*31f0*/  @P0 BRA `(.L_x_43) ;  /* 0xfffffffc00500947 */ /* 0x000fde000383ffff */
.L_x_42:
[----:B------:R-:W-:Y:S05]  /*3200*/  @!P1 BRA `(.L_x_41) ;  /* 0x0000000000f89947 */ /* 0x000fea0003800000 */
[----:B------:R-:W0:Y:S01]  /*3210*/  S2R R22, SR_LANEID ;  /* 0x0000000000167919 */ /* 0x000e220000000000 */
[----:B------:R-:W-:Y:S02]  /*3220*/  SHF.L.U32 R20, R3, 0x4, RZ ;  /* 0x0000000403147819 */ /* 0x000fe400000006ff */
[----:B------:R-:W-:Y:S02]  /*3230*/  SHF.R.U32.HI R26, RZ, 0x1, R32 ;  /* 0x00000001ff1a7819 */ /* 0x000fe40000011620 */
[----:B------:R-:W-:-:S05]  /*3240*/  LOP3.LUT R21, R20, 0x10, RZ, 0xc0, !PT ;  /* 0x0000001014157812 */ /* 0x000fca00078ec0ff */
[----:B------:R-:W-:Y:S01]  /*3250*/  IMAD R24, R32, R21, RZ ;  /* 0x0000001520187224 */ /* 0x000fe200078e02ff */
[----:B------:R-:W-:-:S04]  /*3260*/  MOV R21, RZ ;  /* 0x000000ff00157202 */ /* 0x000fc80000000f00 */
[----:B------:R-:W-:-:S04]  /*3270*/  IADD3 R23, P0, PT, R24, R37, RZ ;  /* 0x0000002518177210 */ /* 0x000fc80007f1e0ff */
[----:B------:R-:W-:Y:S02]  /*3280*/  LEA.HI.X.SX32 R24, R24, RZ, 0x1, P0 ;  /* 0x000000ff18187211 */ /* 0x000fe400000f0eff */
[----:B------:R-:W-:-:S04]  /*3290*/  LEA R61, P0, R23, R54, 0x1 ;  /* 0x00000036173d7211 */ /* 0x000fc800078008ff */
[----:B------:R-:W-:Y:S02]  /*32a0*/  LEA.HI.X R23, R23, R55, R24, 0x1, P0 ;  /* 0x0000003717177211 */ /* 0x000fe400000f0c18 */
[----:B0-----:R-:W-:Y:S02]  /*32b0*/  LOP3.LUT R20, R22, 0x3, RZ, 0xc0, !PT ;  /* 0x0000000316147812 */ /* 0x001fe400078ec0ff */
[----:B------:R-:W-:-:S05]  /*32c0*/  SHF.R.U32.HI R25, RZ, 0x2, R22 ;  /* 0x00000002ff197819 */ /* 0x000fca0000011616 */
[----:B------:R-:W-:-:S03]  /*32d0*/  IMAD.WIDE.U32 R20, R25, R26, R20 ;  /* 0x0000001a19147225 */ /* 0x000fc600078e0014 */
[----:B------:R-:W-:-:S04]  /*32e0*/  LEA R60, P0, R20, R61, 0x2 ;  /* 0x0000003d143c7211 */ /* 0x000fc800078010ff */
[----:B------:R-:W-:-:S03]  /*32f0*/  LEA.HI.X R61, R20, R23, R21, 0x2, P0 ;  /* 0x00000017143d7211 */ /* 0x000fc600000f1415 */
[----:B------:R-:W-:Y:S02]  /*3300*/  IMAD.WIDE.U32 R58, R32, 0x10, R60 ;  /* 0x00000010203a7825 */ /* 0x000fe400078e003c */
[----:B------:R-:W2:Y:S04]  /*3310*/  LD.E R24, desc[UR8][R60.64] ;  /* 0x000000083c187980 */ /* 0x000ea8000c101900 */
[----:B------:R-:W2:Y:S04]  /*3320*/  LD.E R25, desc[UR8][R60.64+0x10] ;  /* 0x000010083c197980 */ /* 0x000ea8000c101900 */
[----:B------:R-:W3:Y:S04]  /*3330*/  LD.E R26, desc[UR8][R58.64] ;  /* 0x000000083a1a7980 */ /* 0x000ee8000c101900 */
[----:B------:R-:W3:Y:S01]  /*3340*/  LD.E R27, desc[UR8][R58.64+0x10] ;  /* 0x000010083a1b7980 */ /* 0x000ee2000c101900 */
[----:B------:R-:W0:Y:S01]  /*3350*/  S2UR UR6, SR_CgaCtaId ;  /* 0x00000000000679c3 */ /* 0x000e220000008800 */
[----:B------:R-:W-:Y:S01]  /*3360*/  IMAD.SHL.U32 R20, R3, 0x8, RZ ;  /* 0x0000000803147824 */ /* 0x000fe200078e00ff */
[----:B------:R-:W-:Y:S01]  /*3370*/  SHF.R.U32.HI R21, RZ, 0x3, R22 ;  /* 0x00000003ff157819 */ /* 0x000fe20000011616 */
[----:B------:R-:W-:Y:S01]  /*3380*/  UMOV UR4, 0x400 ;  /* 0x0000040000047882 */ /* 0x000fe20000000000 */
[----:B------:R-:W-:-:S02]  /*3390*/  LOP3.LUT R23, R22, 0x7, RZ, 0xc0, !PT ;  /* 0x0000000716177812 */ /* 0x000fc400078ec0ff */
[----:B------:R-:W-:Y:S02]  /*33a0*/  LOP3.LUT R20, R20, 0x1ff0, RZ, 0xc0, !PT ;  /* 0x00001ff014147812 */ /* 0x000fe400078ec0ff */
[----:B------:R-:W-:Y:S02]  /*33b0*/  SHF.L.U32 R34, R21, 0x3, RZ ;  /* 0x0000000315227819 */ /* 0x000fe400000006ff */
[----:B------:R-:W-:Y:S01]  /*33c0*/  SHF.R.U32.HI R22, RZ, 0x4, R22 ;  /* 0x00000004ff167819 */ /* 0x000fe20000011616 */
[----:B------:R-:W-:Y:S01]  /*33d0*/  IMAD R20, R32, R20, R37 ;  /* 0x0000001420147224 */ /* 0x000fe200078e0225 */
[----:B------:R-:W-:Y:S02]  /*33e0*/  LOP3.LUT R23, R34, 0x8, R23, 0xe2, !PT ;  /* 0x0000000822177812 */ /* 0x000fe400078ee217 */
[----:B------:R-:W-:Y:S02]  /*33f0*/  SHF.L.U32 R33, R22, 0x3, RZ ;  /* 0x0000000316217819 */ /* 0x000fe400000006ff */
[----:B------:R-:W-:-:S03]  /*3400*/  ISETP.NE.AND P0, PT, R7, 0x1, PT ;  /* 0x000000010700780c */ /* 0x000fc60003f05270 */
[----:B------:R-:W-:Y:S01]  /*3410*/  IMAD R33, R32, R23, R33 ;  /* 0x0000001720217224 */ /* 0x000fe200078e0221 */
[----:B0-----:R-:W-:-:S06]  /*3420*/  ULEA UR4, UR6, UR4, 0x18 ;  /* 0x0000000406047291 */ /* 0x001fcc000f8ec0ff */
[----:B------:R-:W-:Y:S01]  /*3430*/  LEA R56, R20, UR4, 0x1 ;  /* 0x0000000414387c11 */ /* 0x000fe2000f8e08ff */
[----:B------:R-:W-:Y:S05]  /*3440*/  WARPSYNC.ALL ;  /* 0x0000000000007948 */ /* 0x000fea0003800000 */
[----:B------:R-:W-:-:S06]  /*3450*/  IMAD.U32 R20, R33, 0x2, R56 ;  /* 0x0000000221147824 */ /* 0x000fcc00078e0038 */
[----:B------:R-:W2:Y:S02]  /*3460*/  LDSM.16.M88.4 R20, [R20] ;  /* 0x000000001414783b */ /* 0x000ea40000000200 */
[C---:B--2---:R-:W-:Y:S08]  /*3470*/  HMMA.16816.F32 R12, R20.reuse, R24, R12 ;  /* 0x00000018140c723c */ /* 0x044ff0000000180c */
[----:B---3--:R-:W-:Y:S01]  /*3480*/  HMMA.16816.F32 R16, R20, R26, R16 ;  /* 0x0000001a1410723c */ /* 0x008fe20000001810 */
[----:B------:R-:W-:-:S04]  /*3490*/  NOP ;  /* 0x0000000000007918 */ /* 0x000fc80000000000 */
[----:B------:R-:W-:-:S15]  /*34a0*/  @!P0 BRA `(.L_x_41) ;  /* 0x0000000000508947 */ /* 0x000fde0003800000 */
[----:B------:R-:W2:Y:S04]  /*34b0*/  LD.E R34, desc[UR8][R60.64+0x20] ;  /* 0x000020083c227980 */ /* 0x000ea8000c101900 */
[----:B------:R-:W2:Y:S04]  /*34c0*/  LD.E R35, desc[UR8][R60.64+0x30] ;  /* 0x000030083c237980 */ /* 0x000ea8000c101900 */
[----:B------:R-:W3:Y:S04]  /*34d0*/  LD.E R36, desc[UR8][R58.64+0x20] ;  /* 0x000020083a247980 */ /* 0x000ee8000c101900 */
[----:B------:R-:W3:Y:S01]  /*34e0*/  LD.E R37, desc[UR8][R58.64+0x30] ;  /* 0x000030083a257980 */ /* 0x000ee2000c101900 */
[----:B------:R-:W-:-:S13]  /*34f0*/  ISETP.NE.AND P0, PT, R7, 0x2, PT ;  /* 0x000000020700780c */ /* 0x000fda0003f05270 */
[----:B------:R-:W4:Y:S04]  /*3500*/  @P0 LD.E R38, desc[UR8][R60.64+0x40] ;  /* 0x000040083c260980 */ /* 0x000f28000c101900 */
[----:B------:R-:W4:Y:S04]  /*3510*/  @P0 LD.E R39, desc[UR8][R60.64+0x50] ;  /* 0x000050083c270980 */ /* 0x000f28000c101900 */
[----:B------:R-:W5:Y:S04]  /*3520*/  @P0 LD.E R44, desc[UR8][R58.64+0x40] ;  /* 0x000040083a2c0980 */ /* 0x000f68000c101900 */
[----:B------:R-:W5:Y:S01]  /*3530*/  @P0 LD.E R45, desc[UR8][R58.64+0x50] ;  /* 0x000050083a2d0980 */ /* 0x000f62000c101900 */
[C---:B------:R-:W-:Y:S01]  /*3540*/  IADD3 R20, PT, PT, R56.reuse, 0x20, RZ ;  /* 0x0000002038147810 */ /* 0x040fe20007ffe0ff */
[----:B------:R-:W-:-:S03]  /*3550*/  @P0 VIADD R56, R56, 0x40 ;  /* 0x0000004038380836 */ /* 0x000fc60000000000 */
[C---:B------:R-:W-:Y:S02]  /*3560*/  LEA R20, R33.reuse, R20, 0x1 ;  /* 0x0000001421147211 */ /* 0x040fe400078e08ff */
[----:B------:R-:W-:-:S04]  /*3570*/  @P0 LEA R24, R33, R56, 0x1 ;  /* 0x0000003821180211 */ /* 0x000fc800078e08ff */
[----:B------:R-:W2:Y:S04]  /*3580*/  LDSM.16.M88.4 R20, [R20] ;  /* 0x000000001414783b */ /* 0x000ea80000000200 */
[----:B------:R-:W4:Y:S01]  /*3590*/  @P0 LDSM.16.M88.4 R24, [R24] ;  /* 0x000000001818083b */ /* 0x000f220000000200 */
[C---:B--2---:R-:W-:Y:S08]  /*35a0*/  HMMA.16816.F32 R12, R20.reuse, R34, R12 ;  /* 0x00000022140c723c */ /* 0x044ff0000000180c */
[----:B---3--:R-:W-:-:S12]  /*35b0*/  HMMA.16816.F32 R16, R20, R36, R16 ;  /* 0x000000241410723c */ /* 0x008fd80000001810 */
[C---:B----4-:R-:W-:Y:S08]  /*35c0*/  @P0 HMMA.16816.F32 R12, R24.reuse, R38, R12 ;  /* 0x00000026180c023c */ /* 0x050ff0000000180c */
[----:B-----5:R-:W-:-:S15]  /*35d0*/  @P0 HMMA.16816.F32 R16, R24, R44, R16 ;  /* 0x0000002c1810023c */ /* 0x020fde0000001810 */
[----:B------:R-:W-:-:S05]  /*35e0*/  NOP ;  /* 0x0000000000007918 */ /* 0x000fca0000000000 */
.L_x_41:
[----:B------:R-:W0:Y:S01]  /*35f0*/  S2R R23, SR_LANEID ;  /* 0x0000000000177919 */ /* 0x000e220000000000 */
[C---:B------:R-:W-:Y:S01]  /*3600*/  SHF.L.U32 R20, R3.reuse, 0x3, RZ ;  /* 0x0000000303147819 */ /* 0x040fe200000006ff */
[----:B------:R-:W-:Y:S01]  /*3610*/  IMAD.SHL.U32 R21, R3, 0x10, RZ ;  /* 0x0000001003157824 */ /* 0x000fe200078e00ff */
[----:B------:R-:W-:Y:S05]  /*3620*/  WARPSYNC.ALL ;  /* 0x0000000000007948 */ /* 0x000fea0003800000 */
[----:B------:R-:W-:Y:S02]  /*3630*/  LOP3.LUT R20, R20, 0x1ff0, RZ, 0xc0, !PT ;  /* 0x00001ff014147812 */ /* 0x000fe400078ec0ff */
[----:B------:R-:W-:-:S03]  /*3640*/  LOP3.LUT R21, R21, 0x10, RZ, 0xc0, !PT ;  /* 0x0000001015157812 */ /* 0x000fc600078ec0ff */
[----:B------:R-:W-:Y:S01]  /*3650*/  IMAD R22, R20, R31, RZ ;  /* 0x0000001f14167224 */ /* 0x000fe200078e02ff */
[----:B------:R-:W-:-:S04]  /*3660*/  SHF.R.U32.HI R31, RZ, 0x1, R31 ;  /* 0x00000001ff1f7819 */ /* 0x000fc8000001161f */
[----:B------:R-:W-:Y:S02]  /*3670*/  IADD3 R25, P0, PT, R21, R22, RZ ;  /* 0x0000001615197210 */ /* 0x000fe40007f1e0ff */
[----:B------:R-:W-:Y:S02]  /*3680*/  MOV R21, RZ ;  /* 0x000000ff00157202 */ /* 0x000fe40000000f00 */
[----:B------:R-:W-:Y:S02]  /*3690*/  LEA.HI.X.SX32 R22, R22, RZ, 0x1, P0 ;  /* 0x000000ff16167211 */ /* 0x000fe400000f0eff */
[----:B0-----:R-:W-:Y:S02]  /*36a0*/  LOP3.LUT R20, R23, 0x3, RZ, 0xc0, !PT ;  /* 0x0000000317147812 */ /* 0x001fe400078ec0ff */
[----:B------:R-:W-:-:S05]  /*36b0*/  SHF.R.U32.HI R23, RZ, 0x2, R23 ;  /* 0x00000002ff177819 */ /* 0x000fca0000011617 */
[----:B------:R-:W-:Y:S01]  /*36c0*/  IMAD.WIDE.U32 R20, R23, R31, R20 ;  /* 0x0000001f17147225 */ /* 0x000fe200078e0014 */
[----:B------:R-:W-:-:S04]  /*36d0*/  LEA R23, P0, R25, R42, 0x2 ;  /* 0x0000002a19177211 */ /* 0x000fc800078010ff */
[----:B------:R-:W-:Y:S02]  /*36e0*/  LEA.HI.X R25, R25, R43, R22, 0x2, P0 ;  /* 0x0000002b19197211 */ /* 0x000fe400000f1416 */
[----:B------:R-:W-:-:S04]  /*36f0*/  LEA R22, P0, R20, R23, 0x3 ;  /* 0x0000001714167211 */ /* 0x000fc800078018ff */
[----:B------:R-:W-:-:S03]  /*3700*/  LEA.HI.X R23, R20, R25, R21, 0x3, P0 ;  /* 0x0000001914177211 */ /* 0x000fc600000f1c15 */
[----:B------:R-:W-:Y:S02]  /*3710*/  IMAD.WIDE.U32 R20, R31, 0x40, R22 ;  /* 0x000000401f147825 */ /* 0x000fe400078e0016 */
[----:B------:R3:W-:Y:S04]  /*3720*/  ST.E.64 desc[UR8][R22.64], R12 ;  /* 0x0000000c16007985 */ /* 0x0007e8000c101b08 */
[----:B------:R3:W-:Y:S04]  /*3730*/  ST.E.64 desc[UR8][R20.64], R14 ;  /* 0x0000000e14007985 */ /* 0x0007e8000c101b08 */
[----:B------:R3:W-:Y:S04]  /*3740*/  ST.E.64 desc[UR8][R22.64+0x20], R16 ;  /* 0x0000201016007985 */ /* 0x0007e8000c101b08 */
[----:B------:R3:W-:Y:S02]  /*3750*/  ST.E.64 desc[UR8][R20.64+0x20], R18 ;  /* 0x0000201214007985 */ /* 0x0007e4000c101b08 */
.L_x_40:
[----:B------:R-:W-:Y:S05]  /*3760*/  WARPSYNC.ALL ;  /* 0x0000000000007948 */ /* 0x000fea0003800000 */
[----:B------:R-:W-:Y:S01]  /*3770*/  BAR.SYNC.DEFER_BLOCKING 0x0 ;  /* 0x0000000000007b1d */ /* 0x000fe20000010000 */
[----:B0-23--:R-:W-:-:S04]  /*3780*/  IMAD.WIDE R12, R30, 0x4, R48 ;  /* 0x000000041e0c7825 */ /* 0x00dfc800078e0230 */
[----:B------:R-:W-:Y:S01]  /*3790*/  IMAD.WIDE.U32 R12, R3, 0x4, R12 ;  /* 0x00000004030c7825 */ /* 0x000fe200078e000c */
[----:B------:R-:W2:Y:S04]  /*37a0*/  LD.E R15, desc[UR8][R40.64] ;  /* 0x00000008280f7980 */ /* 0x000ea8000c101900 */
[----:B------:R0:W5:Y:S01]  /*37b0*/  LD.E R14, desc[UR8][R12.64] ;  /* 0x000000080c0e7980 */ /* 0x000162000c101900 */
[----:B------:R-:W-:Y:S01]  /*37c0*/  ISETP.GE.AND P0, PT, R10, 0x2, PT ;  /* 0x000000020a00780c */ /* 0x000fe20003f06270 */
[----:B------:R-:W-:Y:S01]  /*37d0*/  BSSY B1, `(.L_x_44) ;  /* 0x000000d000017945 */ /* 0x000fe20003800000 */
[----:B--2---:R-:W-:-:S11]  /*37e0*/  MOV R17, R15 ;  /* 0x0000000f00117202 */ /* 0x004fd60000000f00 */
[----:B0-----:R-:W-:Y:S05]  /*37f0*/  @!P0 BRA `(.L_x_45) ;  /* 0x0000000000288947 */ /* 0x001fea0003800000 */
[----:B------:R-:W-:Y:S01]  /*3800*/  IMAD.MOV.U32 R16, RZ, RZ, R10 ;  /* 0x000000ffff107224 */ /* 0x000fe200078e000a */
[----:B------:R-:W-:-:S07]  /*3810*/  MOV R17, R15 ;  /* 0x0000000f00117202 */ /* 0x000fce0000000f00 */
.L_x_47:
[----:B------:R-:W-:Y:S01]  /*3820*/  UMOV UR4, 0xffffffff ;  /* 0xffffffff00047882 */ /* 0x000fe20000000000 */
[----:B------:R-:W-:Y:S02]  /*3830*/  SHF.R.U32.HI R18, RZ, 0x1, R16 ;  /* 0x00000001ff127819 */ /* 0x000fe40000011610 */
[----:B------:R-:W-:Y:S05]  /*3840*/  BRA.DIV UR4, `(.L_x_46) ;  /* 0x0000002e04847947 */ /* 0x000fea000b800000 */
[----:B------:R0:W2:Y:S02]  /*3850*/  SHFL.DOWN PT, R20, R17, R18, 0x1f ;  /* 0x08001f1211147589 */ /* 0x0000a400000e0000 */
.L_x_133:
[----:B------:R-:W-:Y:S02]  /*3860*/  ISETP.GT.U32.AND P0, PT, R16, 0x3, PT ;  /* 0x000000031000780c */ /* 0x000fe40003f04070 */
[----:B0-2---:R-:W-:Y:S02]  /*3870*/  FMNMX R17, R20, R17, !PT ;  /* 0x0000001114117209 */ /* 0x005fe40007800000 */
[----:B------:R-:W-:-:S09]  /*3880*/  MOV R16, R18 ;  /* 0x0000001200107202 */ /* 0x000fd20000000f00 */
[----:B------:R-:W-:Y:S05]  /*3890*/  @P0 BRA `(.L_x_47) ;  /* 0xfffffffc00e00947 */ /* 0x000fea000383ffff */
.L_x_45:
[----:B------:R-:W-:Y:S05]  /*38a0*/  BSYNC B1 ;  /* 0x0000000000017941 */ /* 0x000fea0003800000 */
.L_x_44:
[----:B------:R-:W-:Y:S01]  /*38b0*/  LOP3.LUT P0, R21, R28, 0x1f, RZ, 0xc0, !PT ;  /* 0x0000001f1c157812 */ /* 0x000fe2000780c0ff */
[----:B------:R-:W-:-:S12]  /*38c0*/  UMOV UR4, 0xffffffff ;  /* 0xffffffff00047882 */ /* 0x000fd80000000000 */
[----:B-----5:R-:W-:-:S05]  /*38d0*/  @!P0 FMNMX R17, R14, R17, !PT ;  /* 0x000000110e118209 */ /* 0x020fca0007800000 */
[----:B------:R0:W-:Y:S01]  /*38e0*/  @!P0 ST.E desc[UR8][R12.64], R17 ;  /* 0x000000110c008985 */ /* 0x0001e2000c101908 */
[----:B------:R-:W-:Y:S01]  /*38f0*/  ISETP.GE.AND P0, PT, R10, 0x2, PT ;  /* 0x000000020a00780c */ /* 0x000fe20003f06270 */
[----:B------:R-:W-:-:S12]  /*3900*/  BRA.DIV UR4, `(.L_x_48) ;  /* 0x0000002e047c7947 */ /* 0x000fd8000b800000 */
[----:B------:R-:W-:Y:S01]  /*3910*/  NOP ;  /* 0x0000000000007918 */ /* 0x000fe20000000000 */
.L_x_136:
[----:B------:R0:W2:Y:S01]  /*3920*/  LD.E R16, desc[UR8][R12.64] ;  /* 0x000000080c107980 */ /* 0x0000a2000c101900 */
[----:B------:R-:W-:Y:S01]  /*3930*/  IMAD.MOV.U32 R19, RZ, RZ, 0x3bbb989d ;  /* 0x3bbb989dff137424 */ /* 0x000fe200078e00ff */
[----:B------:R-:W-:Y:S01]  /*3940*/  MOV R22, 0x437c0000 ;  /* 0x437c000000167802 */ /* 0x000fe20000000f00 */
[----:B0-----:R-:W-:-:S04]  /*3950*/  IMAD.WIDE.U32 R12, R3, 0x4, R46 ;  /* 0x00000004030c7825 */ /* 0x001fc800078e002e */
[----:B--2---:R-:W-:-:S04]  /*3960*/  FADD R15, R15, -R16 ;  /* 0x800000100f0f7221 */ /* 0x004fc80000000000 */
[----:B------:R-:W-:-:S04]  /*3970*/  FFMA.SAT R17, R15, R19, 0.5 ;  /* 0x3f0000000f117423 */ /* 0x000fc80000002013 */
[----:B------:R-:W-:-:S04]  /*3980*/  FFMA.RM R17, R17, R22, 12582913 ;  /* 0x4b40000111117423 */ /* 0x000fc80000004016 */
[C---:B------:R-:W-:Y:S01]  /*3990*/  FADD R18, R17.reuse, -12583039 ;  /* 0xcb40007f11127421 */ /* 0x040fe20000000000 */
[----:B------:R-:W-:-:S03]  /*39a0*/  SHF.L.U32 R17, R17, 0x17, RZ ;  /* 0x0000001711117819 */ /* 0x000fc600000006ff */
[----:B------:R-:W-:-:S04]  /*39b0*/  FFMA R18, R15, 1.4426950216293334961, -R18 ;  /* 0x3fb8aa3b0f127823 */ /* 0x000fc80000000812 */
[----:B------:R-:W-:-:S06]  /*39c0*/  FFMA R18, R15, 1.925963033500011079e-08, R18 ;  /* 0x32a570600f127823 */ /* 0x000fcc0000000012 */
[----:B------:R-:W0:Y:S02]  /*39d0*/  MUFU.EX2 R18, R18 ;  /* 0x0000001200127308 */ /* 0x000e240000000800 */
[----:B0-----:R-:W-:-:S05]  /*39e0*/  FMUL R20, R17, R18 ;  /* 0x0000001211147220 */ /* 0x001fca0000400000 */
[----:B------:R0:W-:Y:S04]  /*39f0*/  ST.E desc[UR8][R40.64], R20 ;  /* 0x0000001428007985 */ /* 0x0001e8000c101908 */
[----:B------:R0:W5:Y:S01]  /*3a00*/  LD.E R15, desc[UR8][R12.64] ;  /* 0x000000080c0f7980 */ /* 0x000162000c101900 */
[----:B------:R-:W-:Y:S01]  /*3a10*/  FADD R14, R14, -R16 ;  /* 0x800000100e0e7221 */ /* 0x000fe20000000000 */
[----:B------:R-:W-:Y:S03]  /*3a20*/  BSSY B1, `(.L_x_49) ;  /* 0x0000013000017945 */ /* 0x000fe60003800000 */
[----:B------:R-:W-:-:S04]  /*3a30*/  FFMA.SAT R16, R14, R19, 0.5 ;  /* 0x3f0000000e107423 */ /* 0x000fc80000002013 */
[----:B------:R-:W-:-:S04]  /*3a40*/  FFMA.RM R16, R16, R22, 12582913 ;  /* 0x4b40000110107423 */ /* 0x000fc80000004016 */
[C---:B------:R-:W-:Y:S01]  /*3a50*/  FADD R17, R16.reuse, -12583039 ;  /* 0xcb40007f10117421 */ /* 0x040fe20000000000 */
[----:B------:R-:W-:-:S03]  /*3a60*/  IMAD.SHL.U32 R16, R16, 0x800000, RZ ;  /* 0x0080000010107824 */ /* 0x000fc600078e00ff */
[----:B------:R-:W-:-:S04]  /*3a70*/  FFMA R17, R14, 1.4426950216293334961, -R17 ;  /* 0x3fb8aa3b0e117823 */ /* 0x000fc80000000811 */
[----:B------:R-:W-:-:S06]  /*3a80*/  FFMA R17, R14, 1.925963033500011079e-08, R17 ;  /* 0x32a570600e117823 */ /* 0x000fcc0000000011 */
[----:B------:R-:W2:Y:S02]  /*3a90*/  MUFU.EX2 R17, R17 ;  /* 0x0000001100117308 */ /* 0x000ea40000000800 */
[----:B--2---:R-:W-:Y:S01]  /*3aa0*/  FMUL R16, R16, R17 ;  /* 0x0000001110107220 */ /* 0x004fe20000400000 */
[----:B0-----:R-:W-:Y:S06]  /*3ab0*/  @!P0 BRA `(.L_x_50) ;  /* 0x0000000000248947 */ /* 0x001fec0003800000 */
[----:B------:R-:W-:-:S07]  /*3ac0*/  MOV R14, R10 ;  /* 0x0000000a000e7202 */ /* 0x000fce0000000f00 */
.L_x_52:
[----:B------:R-:W-:Y:S01]  /*3ad0*/  UMOV UR4, 0xffffffff ;  /* 0xffffffff00047882 */ /* 0x000fe20000000000 */
[----:B------:R-:W-:Y:S02]  /*3ae0*/  SHF.R.U32.HI R17, RZ, 0x1, R14 ;  /* 0x00000001ff117819 */ /* 0x000fe4000001160e */
[----:B------:R-:W-:Y:S05]  /*3af0*/  BRA.DIV UR4, `(.L_x_51) ;  /* 0x0000002e041c7947 */ /* 0x000fea000b800000 */
[----:B------:R0:W2:Y:S02]  /*3b00*/  SHFL.DOWN PT, R19, R20, R17, 0x1f ;  /* 0x08001f1114137589 */ /* 0x0000a400000e0000 */
.L_x_139:
[----:B------:R-:W-:Y:S01]  /*3b10*/  ISETP.GT.U32.AND P0, PT, R14, 0x3, PT ;  /* 0x000000030e00780c */ /* 0x000fe20003f04070 */
[----:B0-2---:R-:W-:Y:S01]  /*3b20*/  FADD R20, R19, R20 ;  /* 0x0000001413147221 */ /* 0x005fe20000000000 */
[----:B------:R-:W-:-:S11]  /*3b30*/  MOV R14, R17 ;  /* 0x00000011000e7202 */ /* 0x000fd60000000f00 */
[----:B------:R-:W-:Y:S05]  /*3b40*/  @P0 BRA `(.L_x_52) ;  /* 0xfffffffc00e00947 */ /* 0x000fea000383ffff */
.L_x_50:
[----:B------:R-:W-:Y:S05]  /*3b50*/  BSYNC B1 ;  /* 0x0000000000017941 */ /* 0x000fea0003800000 */
.L_x_49:
[----:B------:R-:W-:Y:S01]  /*3b60*/  ISETP.NE.AND P0, PT, R21, RZ, PT ;  /* 0x000000ff1500720c */ /* 0x000fe20003f05270 */
[----:B------:R-:W-:Y:S01]  /*3b70*/  UMOV UR4, 0xffffffff ;  /* 0xffffffff00047882 */ /* 0x000fe20000000000 */
[----:B------:R-:W-:-:S11]  /*3b80*/  IMAD R21, R32, R3, RZ ;  /* 0x0000000320157224 */ /* 0x000fd600078e02ff */
[----:B-----5:R-:W-:-:S05]  /*3b90*/  @!P0 FFMA R15, R15, R16, R20 ;  /* 0x000000100f0f8223 */ /* 0x020fca0000000014 */
[----:B------:R0:W-:Y:S01]  /*3ba0*/  @!P0 ST.E desc[UR8][R12.64], R15 ;  /* 0x0000000f0c008985 */ /* 0x0001e2000c101908 */
[----:B------:R-:W-:Y:S01]  /*3bb0*/  ISETP.GE.AND P0, PT, R28, R0, PT ;  /* 0x000000001c00720c */ /* 0x000fe20003f06270 */
[----:B------:R-:W-:-:S12]  /*3bc0*/  BRA.DIV UR4, `(.L_x_53) ;  /* 0x0000002e040c7947 */ /* 0x000fd8000b800000 */
[----:B------:R-:W-:Y:S01]  /*3bd0*/  NOP ;  /* 0x0000000000007918 */ /* 0x000fe20000000000 */
.L_x_142:
[----:B------:R-:W-:Y:S01]  /*3be0*/  BSSY.RECONVERGENT B1, `(.L_x_54) ;  /* 0x0000010000017945 */ /* 0x000fe20003800200 */
[-C--:B------:R-:W-:Y:S02]  /*3bf0*/  ISETP.GE.AND P2, PT, R2, R9.reuse, PT ;  /* 0x000000090200720c */ /* 0x080fe40003f46270 */
[----:B------:R-:W-:Y:S01]  /*3c00*/  ISETP.GE.AND P1, PT, R28, R9, PT ;  /* 0x000000091c00720c */ /* 0x000fe20003f26270 */
[----:B------:R-:W-:-:S12]  /*3c10*/  @P0 BRA `(.L_x_55) ;  /* 0x0000000000300947 */ /* 0x000fd80003800000 */
[----:B------:R-:W-:-:S07]  /*3c20*/  IMAD.MOV.U32 R17, RZ, RZ, R28 ;  /* 0x000000ffff117224 */ /* 0x000fce00078e001c */
.L_x_56:
[----:B--2---:R-:W-:-:S05]  /*3c30*/  LEA R19, R17, R21, 0x2 ;  /* 0x0000001511137211 */ /* 0x004fca00078e10ff */
[----:B------:R-:W-:-:S05]  /*3c40*/  IMAD.WIDE R18, R19, 0x4, R50 ;  /* 0x0000000413127825 */ /* 0x000fca00078e0232 */
[----:B0-----:R-:W2:Y:S01]  /*3c50*/  LD.E.128 R12, desc[UR8][R18.64] ;  /* 0x00000008120c7980 */ /* 0x001ea2000c101d00 */
[----:B------:R-:W-:-:S04]  /*3c60*/  IADD3 R17, PT, PT, R17, R10, RZ ;  /* 0x0000000a11117210 */ /* 0x000fc80007ffe0ff */
[----:B------:R-:W-:Y:S01]  /*3c70*/  ISETP.GE.AND P0, PT, R17, R0, PT ;  /* 0x000000001100720c */ /* 0x000fe20003f06270 */
[C---:B--2---:R-:W-:Y:S01]  /*3c80*/  FMUL R12, R16.reuse, R12 ;  /* 0x0000000c100c7220 */ /* 0x044fe20000400000 */
[C---:B------:R-:W-:Y:S01]  /*3c90*/  FMUL R13, R16.reuse, R13 ;  /* 0x0000000d100d7220 */ /* 0x040fe20000400000 */
[C---:B------:R-:W-:Y:S01]  /*3ca0*/  FMUL R14, R16.reuse, R14 ;  /* 0x0000000e100e7220 */ /* 0x040fe20000400000 */
[----:B------:R-:W-:-:S05]  /*3cb0*/  FMUL R15, R16, R15 ;  /* 0x0000000f100f7220 */ /* 0x000fca0000400000 */
[----:B------:R2:W-:Y:S04]  /*3cc0*/  ST.E.128 desc[UR8][R18.64], R12 ;  /* 0x0000000c12007985 */ /* 0x0005e8000c101d08 */
[----:B------:R-:W-:Y:S05]  /*3cd0*/  @!P0 BRA `(.L_x_56) ;  /* 0xfffffffc00d48947 */ /* 0x000fea000383ffff */
.L_x_55:
[----:B------:R-:W-:Y:S05]  /*3ce0*/  BSYNC.RECONVERGENT B1 ;  /* 0x0000000000017941 */ /* 0x000fea0003800200 */
.L_x_54:
[----:B------:R-:W-:Y:S05]  /*3cf0*/  @P2 BRA `(.L_x_57) ;  /* 0x00000000002c2947 */ /* 0x000fea0003800000 */
[----:B------:R-:W-:Y:S01]  /*3d00*/  BSSY.RECONVERGENT B1, `(.L_x_57) ;  /* 0x000000a000017945 */ /* 0x000fe20003800200 */
[----:B--2---:R-:W-:-:S07]  /*3d10*/  IMAD.MOV.U32 R14, RZ, RZ, R2 ;  /* 0x000000ffff0e7224 */ /* 0x004fce00078e0002 */
.L_x_58:
[----:B0-2---:R-:W-:-:S05]  /*3d20*/  IADD3 R13, PT, PT, R21, R14, RZ ;  /* 0x0000000e150d7210 */ /* 0x005fca0007ffe0ff */
[----:B------:R-:W-:-:S05]  /*3d30*/  IMAD.WIDE R12, R13, 0x4, R50 ;  /* 0x000000040d0c7825 */ /* 0x000fca00078e0232 */
[----:B------:R-:W2:Y:S01]  /*3d40*/  LD.E R15, desc[UR8][R12.64] ;  /* 0x000000080c0f7980 */ /* 0x000ea2000c101900 */
[----:B------:R-:W-:-:S04]  /*3d50*/  IADD3 R14, PT, PT, R14, R10, RZ ;  /* 0x0000000a0e0e7210 */ /* 0x000fc80007ffe0ff */
[----:B------:R-:W-:Y:S01]  /*3d60*/  ISETP.GE.AND P0, PT, R14, R9, PT ;  /* 0x000000090e00720c */ /* 0x000fe20003f06270 */
[----:B--2---:R-:W-:-:S05]  /*3d70*/  FMUL R15, R16, R15 ;  /* 0x0000000f100f7220 */ /* 0x004fca0000400000 */
[----:B------:R2:W-:Y:S07]  /*3d80*/  ST.E desc[UR8][R12.64], R15 ;  /* 0x0000000f0c007985 */ /* 0x0005ee000c101908 */
[----:B------:R-:W-:Y:S05]  /*3d90*/  @!P0 BRA `(.L_x_58) ;  /* 0xfffffffc00e08947 */ /* 0x000fea000383ffff */
[----:B------:R-:W-:Y:S05]  /*3da0*/  BSYNC.RECONVERGENT B1 ;  /* 0x0000000000017941 */ /* 0x000fea0003800200 */
.L_x_57:
[----:B------:R-:W-:Y:S05]  /*3db0*/  @P1 BRA `(.L_x_59) ;  /* 0x0000000800081947 */ /* 0x000fea0003800000 */
[----:B------:R-:W-:-:S13]  /*3dc0*/  ISETP.GT.AND P0, PT, R10, RZ, PT ;  /* 0x000000ff0a00720c */ /* 0x000fda0003f04270 */
[----:B------:R-:W-:Y:S05]  /*3dd0*/  @P0 BRA `(.L_x_60) ;  /* 0x00000000002c0947 */ /* 0x000fea0003800000 */
[----:B------:R-:W-:-:S07]  /*3de0*/  IMAD.MOV.U32 R16, RZ, RZ, R28 ;  /* 0x000000ffff107224 */ /* 0x000fce00078e001c */
.L_x_61:
[----:B0-23--:R-:W-:-:S04]  /*3df0*/  IMAD R13, R3, R9, R16 ;  /* 0x00000009030d7224 */ /* 0x00dfc800078e0210 */
[----:B------:R-:W-:-:S06]  /*3e00*/  IMAD.WIDE R12, R13, 0x4, R50 ;  /* 0x000000040d0c7825 */ /* 0x000fcc00078e0232 */
[----:B------:R-:W2:Y:S01]  /*3e10*/  LD.E R13, desc[UR8][R12.64] ;  /* 0x000000080c0d7980 */ /* 0x000ea2000c101900 */
[----:B------:R-:W-:Y:S02]  /*3e20*/  IADD3 R15, PT, PT, R21, R16, RZ ;  /* 0x00000010150f7210 */ /* 0x000fe40007ffe0ff */
[----:B------:R-:W-:-:S03]  /*3e30*/  IADD3 R16, PT, PT, R16, R10, RZ ;  /* 0x0000000a10107210 */ /* 0x000fc60007ffe0ff */
[----:B------:R-:W-:Y:S01]  /*3e40*/  IMAD.WIDE R14, R15, 0x4, R50 ;  /* 0x000000040f0e7825 */ /* 0x000fe200078e0232 */
[----:B------:R-:W-:-:S04]  /*3e50*/  ISETP.GE.AND P0, PT, R16, R9, PT ;  /* 0x000000091000720c */ /* 0x000fc80003f06270 */
[----:B--2---:R3:W-:Y:S09]  /*3e60*/  ST.E desc[UR8][R14.64], R13 ;  /* 0x0000000d0e007985 */ /* 0x0047f2000c101908 */
[----:B------:R-:W-:Y:S05]  /*3e70*/  @!P0 BRA `(.L_x_61) ;  /* 0xfffffffc00dc8947 */ /* 0x000fea000383ffff */
[----:B------:R-:W-:Y:S05]  /*3e80*/  BRA `(.L_x_59) ;  /* 0x0000000400d47947 */ /* 0x000fea0003800000 */
.L_x_60:
[C---:B------:R-:W-:Y:S01]  /*3e90*/  LOP3.LUT R35, R10.reuse, 0x7, RZ, 0xc0, !PT ;  /* 0x000000070a237812 */ /* 0x040fe200078ec0ff */
[----:B------:R-:W-:Y:S01]  /*3ea0*/  IMAD.MOV.U32 R26, RZ, RZ, R28 ;  /* 0x000000ffff1a7224 */ /* 0x000fe200078e001c */
[----:B------:R-:W-:-:S07]  /*3eb0*/  LOP3.LUT R9, R10, 0x7ffffff8, RZ, 0xc0, !PT ;  /* 0x7ffffff80a097812 */ /* 0x000fce00078ec0ff */
.L_x_70:
[----:B------:R-:W0:Y:S02]  /*3ec0*/  LDC R27, c[0x0][0x3bc] ;  /* 0x0000ef00ff1b7b82 */ /* 0x000e240000000800 */
[----:B0-23--:R-:W-:-:S04]  /*3ed0*/  IMAD R13, R3, R27, R26 ;  /* 0x0000001b030d7224 */ /* 0x00dfc800078e021a */
[----:B------:R-:W-:-:S05]  /*3ee0*/  IMAD.WIDE R12, R13, 0x4, R50 ;  /* 0x000000040d0c7825 */ /* 0x000fca00078e0232 */
[----:B------:R0:W5:Y:S01]  /*3ef0*/  LD.E R31, desc[UR8][R12.64] ;  /* 0x000000080c1f7980 */ /* 0x000162000c101900 */
[----:B------:R-:W-:Y:S01]  /*3f00*/  ISETP.GE.U32.AND P0, PT, R10, 0x8, PT ;  /* 0x000000080a00780c */ /* 0x000fe20003f06070 */
[----:B------:R-:W-:Y:S01]  /*3f10*/  BSSY.RECONVERGENT B1, `(.L_x_62) ;  /* 0x000002e000017945 */ /* 0x000fe20003800200 */
[----:B------:R-:W-:-:S11]  /*3f20*/  MOV R22, RZ ;  /* 0x000000ff00167202 */ /* 0x000fd60000000f00 */
[----:B0-----:R-:W-:Y:S05]  /*3f30*/  @!P0 BRA `(.L_x_63) ;  /* 0x0000000000ac8947 */ /* 0x001fea0003800000 */
[----:B------:R-:W-:Y:S01]  /*3f40*/  BSSY.RECONVERGENT B2, `(.L_x_64) ;  /* 0x0000029000027945 */ /* 0x000fe20003800200 */
[----:B------:R-:W-:-:S07]  /*3f50*/  MOV R34, RZ ;  /* 0x000000ff00227202 */ /* 0x000fce0000000f00 */
.L_x_65:
[----:B------:R-:W0:Y:S01]  /*3f60*/  LDCU UR4, c[0x0][0x3c4] ;  /* 0x00007880ff0477ac */ /* 0x000e220008000800 */
[----:B------:R-:W-:-:S04]  /*3f70*/  IMAD R25, R34, R27, R26 ;  /* 0x0000001b22197224 */ /* 0x000fc800078e021a */
[----:B------:R-:W-:-:S05]  /*3f80*/  IMAD.WIDE R24, R25, 0x4, R52 ;  /* 0x0000000419187825 */ /* 0x000fca00078e0234 */
[----:B------:R2:W3:Y:S01]  /*3f90*/  LD.E R36, desc[UR8][R24.64] ;  /* 0x0000000818247980 */ /* 0x0004e2000c101900 */
[----:B------:R-:W-:-:S04]  /*3fa0*/  IMAD.WIDE R16, R27, 0x4, R24 ;  /* 0x000000041b107825 */ /* 0x000fc800078e0218 */
[----:B------:R-:W-:Y:S02]  /*3fb0*/  IMAD.WIDE R14, R27, 0x4, R16 ;  /* 0x000000041b0e7825 */ /* 0x000fe400078e0210 */
[----:B------:R-:W4:Y:S02]  /*3fc0*/  LD.E R16, desc[UR8][R16.64] ;  /* 0x0000000810107980 */ /* 0x000f24000c101900 */
[----:B0-----:R-:W-:Y:S02]  /*3fd0*/  IMAD R13, R3, UR4, R34 ;  /* 0x00000004030d7c24 */ /* 0x001fe4000f8e0222 */
[----:B------:R0:W4:Y:S02]  /*3fe0*/  LD.E R44, desc[UR8][R14.64] ;  /* 0x000000080e2c7980 */ /* 0x000124000c101900 */
[----:B------:R-:W-:-:S04]  /*3ff0*/  IMAD.WIDE R12, R13, 0x4, R42 ;  /* 0x000000040d0c7825 */ /* 0x000fc800078e022a */
[C---:B------:R-:W-:Y:S01]  /*4000*/  IMAD.WIDE R18, R27.reuse, 0x4, R14 ;  /* 0x000000041b127825 */ /* 0x040fe200078e020e */
[----:B------:R-:W3:Y:S04]  /*4010*/  LD.E R38, desc[UR8][R12.64] ;  /* 0x000000080c267980 */ /* 0x000ee8000c101900 */
[----:B------:R-:W4:Y:S01]  /*4020*/  LD.E R33, desc[UR8][R12.64+0x4] ;  /* 0x000004080c217980 */ /* 0x000f22000c101900 */
[----:B------:R-:W-:-:S03]  /*4030*/  IMAD.WIDE R20, R27, 0x4, R18 ;  /* 0x000000041b147825 */ /* 0x000fc600078e0212 */
[----:B------:R-:W4:Y:S01]  /*4040*/  LD.E R37, desc[UR8][R12.64+0x8] ;  /* 0x000008080c257980 */ /* 0x000f22000c101900 */
[----:B------:R-:W-:-:S03]  /*4050*/  IMAD.WIDE R22, R27, 0x4, R20 ;  /* 0x000000041b167825 */ /* 0x000fc600078e0214 */
[----:B------:R-:W4:Y:S04]  /*4060*/  LD.E R18, desc[UR8][R18.64] ;  /* 0x0000000812127980 */ /* 0x000f28000c101900 */
[----:B------:R-:W4:Y:S01]  /*4070*/  LD.E R39, desc[UR8][R12.64+0xc] ;  /* 0x00000c080c277980 */ /* 0x000f22000c101900 */
[----:B--2---:R-:W-:-:S03]  /*4080*/  IMAD.WIDE R24, R27, 0x4, R22 ;  /* 0x000000041b187825 */ /* 0x004fc600078e0216 */
[----:B------:R-:W2:Y:S04]  /*4090*/  LD.E R20, desc[UR8][R20.64] ;  /* 0x0000000814147980 */ /* 0x000ea8000c101900 */
[----:B------:R-:W2:Y:S01]  /*40a0*/  LD.E R45, desc[UR8][R12.64+0x10] ;  /* 0x000010080c2d7980 */ /* 0x000ea2000c101900 */
[----:B0-----:R-:W-:-:S03]  /*40b0*/  IMAD.WIDE R14, R27, 0x4, R24 ;  /* 0x000000041b0e7825 */ /* 0x001fc600078e0218 */
[----:B------:R-:W2:Y:S04]  /*40c0*/  LD.E R22, desc[UR8][R22.64] ;  /* 0x0000000816167980 */ /* 0x000ea8000c101900 */
[----:B------:R-:W2:Y:S04]  /*40d0*/  LD.E R57, desc[UR8][R12.64+0x14] ;  /* 0x000014080c397980 */ /* 0x000ea8000c101900 */
[----:B------:R-:W2:Y:S04]  /*40e0*/  LD.E R17, desc[UR8][R24.64] ;  /* 0x0000000818117980 */ /* 0x000ea8000c101900 */
[----:B------:R-:W2:Y:S04]  /*40f0*/  LD.E R59, desc[UR8][R12.64+0x18] ;  /* 0x000018080c3b7980 */ /* 0x000ea8000c101900 */
[----:B------:R-:W2:Y:S04]  /*4100*/  LD.E R19, desc[UR8][R12.64+0x1c] ;  /* 0x00001c080c137980 */ /* 0x000ea8000c101900 */
[----:B------:R-:W2:Y:S01]  /*4110*/  LD.E R14, desc[UR8][R14.64] ;  /* 0x000000080e0e7980 */ /* 0x000ea2000c101900 */
[----:B------:R-:W-:-:S05]  /*4120*/  VIADD R34, R34, 0x8 ;  /* 0x0000000822227836 */ /* 0x000fca0000000000 */
[----:B------:R-:W-:Y:S01]  /*4130*/  ISETP.NE.AND P0, PT, R34, R9, PT ;  /* 0x000000092200720c */ /* 0x000fe20003f05270 */
[----:B---3-5:R-:W-:-:S04]  /*4140*/  FFMA R36, R38, R36, R31 ;  /* 0x0000002426247223 */ /* 0x028fc8000000001f */
[----:B----4-:R-:W-:-:S04]  /*4150*/  FFMA R16, R33, R16, R36 ;  /* 0x0000001021107223 */ /* 0x010fc80000000024 */
[----:B------:R-:W-:-:S04]  /*4160*/  FFMA R16, R37, R44, R16 ;  /* 0x0000002c25107223 */ /* 0x000fc80000000010 */
[----:B------:R-:W-:-:S04]  /*4170*/  FFMA R16, R39, R18, R16 ;  /* 0x0000001227107223 */ /* 0x000fc80000000010 */
[----:B--2---:R-:W-:-:S04]  /*4180*/  FFMA R16, R45, R20, R16 ;  /* 0x000000142d107223 */ /* 0x004fc80000000010 */
[----:B------:R-:W-:-:S04]  /*4190*/  FFMA R16, R57, R22, R16 ;  /* 0x0000001639107223 */ /* 0x000fc80000000010 */
[----:B------:R-:W-:-:S04]  /*41a0*/  FFMA R16, R59, R17, R16 ;  /* 0x000000113b107223 */ /* 0x000fc80000000010 */
[----:B------:R-:W-:Y:S01]  /*41b0*/  FFMA R31, R19, R14, R16 ;  /* 0x0000000e131f7223 */ /* 0x000fe20000000010 */
[----:B------:R-:W-:Y:S06]  /*41c0*/  @P0 BRA `(.L_x_65) ;  /* 0xfffffffc00640947 */ /* 0x000fec000383ffff */
[----:B------:R-:W-:Y:S05]  /*41d0*/  BSYNC.RECONVERGENT B2 ;  /* 0x0000000000027941 */ /* 0x000fea0003800200 */
.L_x_64:
[----:B------:R-:W-:-:S07]  /*41e0*/  MOV R22, R9 ;  /* 0x0000000900167202 */ /* 0x000fce0000000f00 */
.L_x_63:
[----:B------:R-:W-:Y:S05]  /*41f0*/  BSYNC.RECONVERGENT B1 ;  /* 0x0000000000017941 */ /* 0x000fea0003800200 */
.L_x_62:
[----:B------:R-:W-:Y:S01]  /*4200*/  ISETP.NE.AND P0, PT, R35, RZ, PT ;  /* 0x000000ff2300720c */ /* 0x000fe20003f05270 */
[----:B------:R-:W-:-:S12]  /*4210*/  BSSY.RECONVERGENT B1, `(.L_x_66) ;  /* 0x0000036000017945 */ /* 0x000fd80003800200 */
[----:B------:R-:W-:Y:S05]  /*4220*/  @!P0 BRA `(.L_x_67) ;  /* 0x0000000000d08947 */ /* 0x000fea0003800000 */
[----:B------:R-:W-:Y:S01]  /*4230*/  IADD3 R12, PT, PT, R35, -0x1, RZ ;  /* 0xffffffff230c7810 */ /* 0x000fe20007ffe0ff */
[----:B------:R-:W-:Y:S01]  /*4240*/  BSSY.RECONVERGENT B2, `(.L_x_68) ;  /* 0x0000019000027945 */ /* 0x000fe20003800200 */
[----:B------:R-:W-:Y:S02]  /*4250*/  LOP3.LUT P1, R33, R10, 0x3, RZ, 0xc0, !PT ;  /* 0x000000030a217812 */ /* 0x000fe4000782c0ff */
[----:B------:R-:W-:-:S13]  /*4260*/  ISETP.GE.U32.AND P0, PT, R12, 0x3, PT ;  /* 0x000000030c00780c */ /* 0x000fda0003f06070 */
[----:B------:R-:W-:Y:S05]  /*4270*/  @!P0 BRA `(.L_x_69) ;  /* 0x0000000000548947 */ /* 0x000fea0003800000 */
[----:B------:R-:W0:Y:S01]  /*4280*/  LDCU UR4, c[0x0][0x3c4] ;  /* 0x00007880ff0477ac */ /* 0x000e220008000800 */
[----:B------:R-:W-:-:S04]  /*4290*/  IMAD R17, R22, R27, R26 ;  /* 0x0000001b16117224 */ /* 0x000fc800078e021a */
[----:B------:R-:W-:-:S04]  /*42a0*/  IMAD.WIDE R16, R17, 0x4, R52 ;  /* 0x0000000411107825 */ /* 0x000fc800078e0234 */
[----:B------:R-:W-:Y:S02]  /*42b0*/  IMAD.WIDE R14, R27, 0x4, R16 ;  /* 0x000000041b0e7825 */ /* 0x000fe400078e0210 */
[----:B------:R-:W2:Y:S02]  /*42c0*/  LD.E R16, desc[UR8][R16.64] ;  /* 0x0000000810107980 */ /* 0x000ea4000c101900 */
[----:B0-----:R-:W-:-:S04]  /*42d0*/  IMAD R13, R3, UR4, R22 ;  /* 0x00000004030d7c24 */ /* 0x001fc8000f8e0216 */
[----:B------:R-:W-:-:S04]  /*42e0*/  IMAD.WIDE R12, R13, 0x4, R42 ;  /* 0x000000040d0c7825 */ /* 0x000fc800078e022a */
[C---:B------:R-:W-:Y:S01]  /*42f0*/  IMAD.WIDE R18, R27.reuse, 0x4, R14 ;  /* 0x000000041b127825 */ /* 0x040fe200078e020e */
[----:B------:R-:W2:Y:S04]  /*4300*/  LD.E R24, desc[UR8][R12.64] ;  /* 0x000000080c187980 */ /* 0x000ea8000c101900 */
[----:B------:R-:W3:Y:S01]  /*4310*/  LD.E R14, desc[UR8][R14.64] ;  /* 0x000000080e0e7980 */ /* 0x000ee2000c101900 */
[----:B------:R-:W-:-:S03]  /*4320*/  IMAD.WIDE R20, R27, 0x4, R18 ;  /* 0x000000041b147825 */ /* 0x000fc600078e0212 */
[----:B------:R-:W3:Y:S04]  /*4330*/  LD.E R23, desc[UR8][R12.64+0x4] ;  /* 0x000004080c177980 */ /* 0x000ee8000c101900 */
[----:B------:R-:W4:Y:S04]  /*4340*/  LD.E R25, desc[UR8][R18.64] ;  /* 0x0000000812197980 */ /* 0x000f28000c101900 */
[----:B------:R-:W4:Y:S04]  /*4350*/  LD.E R34, desc[UR8][R12.64+0x8] ;  /* 0x000008080c227980 */ /* 0x000f28000c101900 */
[----:B------:R-:W4:Y:S04]  /*4360*/  LD.E R36, desc[UR8][R12.64+0xc] ;  /* 0x00000c080c247980 */ /* 0x000f28000c101900 */
[----:B------:R-:W4:Y:S01]  /*4370*/  LD.E R20, desc[UR8][R20.64] ;  /* 0x0000000814147980 */ /* 0x000f22000c101900 */
[----:B------:R-:W-:-:S02]  /*4380*/  VIADD R22, R22, 0x4 ;  /* 0x0000000416167836 */ /* 0x000fc40000000000 */
[----:B--2--5:R-:W-:-:S04]  /*4390*/  FFMA R24, R24, R16, R31 ;  /* 0x0000001018187223 */ /* 0x024fc8000000001f */
[----:B---3--:R-:W-:-:S04]  /*43a0*/  FFMA R23, R23, R14, R24 ;  /* 0x0000000e17177223 */ /* 0x008fc80000000018 */
[----:B----4-:R-:W-:-:S04]  /*43b0*/  FFMA R23, R34, R25, R23 ;  /* 0x0000001922177223 */ /* 0x010fc80000000017 */
[----:B------:R-:W-:-:S07]  /*43c0*/  FFMA R31, R36, R20, R23 ;  /* 0x00000014241f7223 */ /* 0x000fce0000000017 */
.L_x_69:
[----:B------:R-:W-:Y:S05]  /*43d0*/  BSYNC.RECONVERGENT B2 ;  /* 0x0000000000027941 */ /* 0x000fea0003800200 */
.L_x_68:
[----:B------:R-:W-:Y:S05]  /*43e0*/  @!P1 BRA `(.L_x_67) ;  /* 0x0000000000609947 */ /* 0x000fea0003800000 */
[----:B------:R-:W-:Y:S02]  /*43f0*/  ISETP.NE.AND P0, PT, R33, 0x1, PT ;  /* 0x000000012100780c */ /* 0x000fe40003f05270 */
[----:B------:R-:W-:-:S04]  /*4400*/  LOP3.LUT R12, R10, 0x1, RZ, 0xc0, !PT ;  /* 0x000000010a0c7812 */ /* 0x000fc800078ec0ff */
[----:B------:R-:W-:-:S07]  /*4410*/  ISETP.NE.U32.AND P1, PT, R12, 0x1, PT ;  /* 0x000000010c00780c */ /* 0x000fce0003f25070 */
[----:B------:R-:W0:Y:S01]  /*4420*/  @P0 LDC R12, c[0x0][0x3c4] ;  /* 0x0000f100ff0c0b82 */ /* 0x000e220000000800 */
[----:B------:R-:W-:-:S04]  /*4430*/  @P0 IMAD R17, R22, R27, R26 ;  /* 0x0000001b16110224 */ /* 0x000fc800078e021a */
[----:B------:R-:W-:-:S03]  /*4440*/  @P0 IMAD.WIDE R16, R17, 0x4, R52 ;  /* 0x0000000411100825 */ /* 0x000fc600078e0234 */
[----:B------:R-:W2:Y:S01]  /*4450*/  @!P1 LDC R21, c[0x0][0x3c4] ;  /* 0x0000f100ff159b82 */ /* 0x000ea20000000800 */
[----:B------:R-:W-:Y:S02]  /*4460*/  @P0 IMAD.WIDE R14, R27, 0x4, R16 ;  /* 0x000000041b0e0825 */ /* 0x000fe400078e0210 */
[----:B------:R-:W3:Y:S04]  /*4470*/  @P0 LD.E R16, desc[UR8][R16.64] ;  /* 0x0000000810100980 */ /* 0x000ee8000c101900 */
[----:B------:R-:W4:Y:S01]  /*4480*/  @P0 LD.E R14, desc[UR8][R14.64] ;  /* 0x000000080e0e0980 */ /* 0x000f22000c101900 */
[----:B0-----:R-:W-:Y:S01]  /*4490*/  @P0 IMAD R13, R3, R12, R22 ;  /* 0x0000000c030d0224 */ /* 0x001fe200078e0216 */
[----:B------:R-:W-:-:S03]  /*44a0*/  @P0 IADD3 R22, PT, PT, R22, 0x2, RZ ;  /* 0x0000000216160810 */ /* 0x000fc60007ffe0ff */
[----:B------:R-:W-:-:S04]  /*44b0*/  @P0 IMAD.WIDE R12, R13, 0x4, R42 ;  /* 0x000000040d0c0825 */ /* 0x000fc800078e022a */
[----:B------:R-:W-:Y:S01]  /*44c0*/  @!P1 IMAD R19, R22, R27, R26 ;  /* 0x0000001b16139224 */ /* 0x000fe200078e021a */
[----:B------:R-:W4:Y:S01]  /*44d0*/  @P0 LD.E R23, desc[UR8][R12.64+0x4] ;  /* 0x000004080c170980 */ /* 0x000f22000c101900 */
[----:B--2---:R-:W-:-:S03]  /*44e0*/  @!P1 IMAD R21, R3, R21, R22 ;  /* 0x0000001503159224 */ /* 0x004fc600078e0216 */
[----:B------:R-:W3:Y:S01]  /*44f0*/  @P0 LD.E R22, desc[UR8][R12.64] ;  /* 0x000000080c160980 */ /* 0x000ee2000c101900 */
[----:B------:R-:W-:-:S04]  /*4500*/  @!P1 IMAD.WIDE R18, R19, 0x4, R52 ;  /* 0x0000000413129825 */ /* 0x000fc800078e0234 */
[----:B------:R-:W-:Y:S02]  /*4510*/  @!P1 IMAD.WIDE R20, R21, 0x4, R42 ;  /* 0x0000000415149825 */ /* 0x000fe400078e022a */
[----:B------:R-:W2:Y:S04]  /*4520*/  @!P1 LD.E R18, desc[UR8][R18.64] ;  /* 0x0000000812129980 */ /* 0x000ea8000c101900 */
[----:B------:R-:W2:Y:S01]  /*4530*/  @!P1 LD.E R20, desc[UR8][R20.64] ;  /* 0x0000000814149980 */ /* 0x000ea2000c101900 */
[----:B---3-5:R-:W-:-:S04]  /*4540*/  @P0 FFMA R22, R22, R16, R31 ;  /* 0x0000001016160223 */ /* 0x028fc8000000001f */
[----:B----4-:R-:W-:-:S04]  /*4550*/  @P0 FFMA R31, R23, R14, R22 ;  /* 0x0000000e171f0223 */ /* 0x010fc80000000016 */
[----:B--2---:R-:W-:-:S07]  /*4560*/  @!P1 FFMA R31, R20, R18, R31 ;  /* 0x00000012141f9223 */ /* 0x004fce000000001f */
.L_x_67:
[----:B------:R-:W-:Y:S05]  /*4570*/  BSYNC.RECONVERGENT B1 ;  /* 0x0000000000017941 */ /* 0x000fea0003800200 */
.L_x_66:
[----:B------:R-:W-:Y:S01]  /*4580*/  IMAD R13, R32, R3, R26 ;  /* 0x00000003200d7224 */ /* 0x000fe200078e021a */
[----:B------:R-:W-:-:S03]  /*4590*/  IADD3 R26, PT, PT, R26, R10, RZ ;  /* 0x0000000a1a1a7210 */ /* 0x000fc60007ffe0ff */
[----:B------:R-:W-:Y:S01]  /*45a0*/  IMAD.WIDE R12, R13, 0x4, R50 ;  /* 0x000000040d0c7825 */ /* 0x000fe200078e0232 */
[----:B------:R-:W-:-:S04]  /*45b0*/  ISETP.GE.AND P0, PT, R26, R27, PT ;  /* 0x0000001b1a00720c */ /* 0x000fc80003f06270 */
[----:B-----5:R3:W-:Y:S09]  /*45c0*/  ST.E desc[UR8][R12.64], R31 ;  /* 0x0000001f0c007985 */ /* 0x0207f2000c101908 */
[----:B------:R-:W-:Y:S05]  /*45d0*/  @!P0 BRA `(.L_x_70) ;  /* 0xfffffff800388947 */ /* 0x000fea000383ffff */
.L_x_59:
[----:B------:R-:W-:Y:S05]  /*45e0*/  WARPSYNC.ALL ;  /* 0x0000000000007948 */ /* 0x000fea0003800000 */
[----:B------:R-:W-:Y:S06]  /*45f0*/  BAR.SYNC.DEFER_BLOCKING 0x0 ;  /* 0x0000000000007b1d */ /* 0x000fec0000010000 */
.L_x_31:
[----:B------:R-:W4:Y:S01]  /*4600*/  LDCU UR4, c[0x0][0x3cc] ;  /* 0x00007980ff0477ac */ /* 0x000f220008000800 */
[----:B------:R-:W-:-:S05]  /*4610*/  VIADD R6, R6, 0x1 ;  /* 0x0000000106067836 */ /* 0x000fca0000000000 */
[----:B----4-:R-:W-:-:S13]  /*4620*/  ISETP.NE.AND P0, PT, R6, UR4, PT ;  /* 0x0000000406007c0c */ /* 0x010fda000bf05270 */
[----:B------:R-:W-:Y:S05]  /*4630*/  @P0 BRA `(.L_x_71) ;  /* 0xffffffd800a40947 */ /* 0x000fea000383ffff */
[----:B------:R-:W-:Y:S05]  /*4640*/  BSYNC.RECONVERGENT B0 ;  /* 0x0000000000007941 */ /* 0x000fea0003800200 */
.L_x_30:
[----:B------:R-:W-:-:S05]  /*4650*/  IMAD.WIDE.U32 R46, R3, 0x4, R46 ;  /* 0x00000004032e7825 */ /* 0x000fca00078e002e */
[----:B------:R0:W5:Y:S01]  /*4660*/  LD.E R9, desc[UR8][R46.64] ;  /* 0x000000082e097980 */ /* 0x000162000c101900 */
[----:B------:R-:W-:Y:S01]  /*4670*/  ISETP.GE.AND P0, PT, R28, R0, PT ;  /* 0x000000001c00720c */ /* 0x000fe20003f06270 */
[----:B------:R-:W-:-:S12]  /*4680*/  BSSY.RECONVERGENT B0, `(.L_x_72) ;  /* 0x0000167000007945 */ /* 0x000fd80003800200 */
[----:B0-----:R-:W-:Y:S05]  /*4690*/  @P0 BRA `(.L_x_73) ;  /* 0x0000001400940947 */ /* 0x001fea0003800000 */
[----:B------:R-:W2:Y:S01]  /*46a0*/  LDCU UR6, c[0x0][0x3c4] ;  /* 0x00007880ff0677ac */ /* 0x000ea20008000800 */
[----:B------:R-:W-:Y:S01]  /*46b0*/  BSSY.RECONVERGENT B3, `(.L_x_74) ;  /* 0x0000069000037945 */ /* 0x000fe20003800200 */
[----:B------:R-:W0:Y:S01]  /*46c0*/  LDCU UR4, c[0x0][0x3b4] ;  /* 0x00007680ff0477ac */ /* 0x000e220008000800 */
[----:B--23--:R-:W2:Y:S01]  /*46d0*/  I2F.U32.RP R6, UR6 ;  /* 0x0000000600067d06 */ /* 0x00cea20008209000 */
[----:B----4-:R-:W-:Y:S01]  /*46e0*/  VIADD R13, R28, UR6 ;  /* 0x000000061c0d7c36 */ /* 0x010fe20008000000 */
[----:B------:R-:W-:Y:S01]  /*46f0*/  ISETP.NE.U32.AND P2, PT, RZ, UR6, PT ;  /* 0x00000006ff007c0c */ /* 0x000fe2000bf45070 */
[----:B0-----:R-:W-:-:S03]  /*4700*/  UIMAD UR4, UR7, UR4, UR10 ;  /* 0x00000004070472a4 */ /* 0x001fc6000f8e020a */
[CC--:B------:R-:W-:Y:S02]  /*4710*/  ISETP.GE.AND P0, PT, R13.reuse, R0.reuse, PT ;  /* 0x000000000d00720c */ /* 0x0c0fe40003f06270 */
[----:B------:R-:W-:Y:S02]  /*4720*/  VIMNMX R2, PT, PT, R13, R0, !PT ;  /* 0x000000000d027248 */ /* 0x000fe40007fe0100 */
[----:B------:R-:W-:-:S04]  /*4730*/  SEL R7, RZ, 0x1, P0 ;  /* 0x00000001ff077807 */ /* 0x000fc80000000000 */
[----:B------:R-:W-:Y:S01]  /*4740*/  IADD3 R2, PT, PT, R2, -R13, -R7 ;  /* 0x8000000d02027210 */ /* 0x000fe20007ffe807 */
[----:B--2---:R-:W0:Y:S02]  /*4750*/  MUFU.RCP R6, R6 ;  /* 0x0000000600067308 */ /* 0x004e240000001000 */
[----:B0-----:R-:W-:-:S06]  /*4760*/  IADD3 R4, PT, PT, R6, 0xffffffe, RZ ;  /* 0x0ffffffe06047810 */ /* 0x001fcc0007ffe0ff */
[----:B------:R0:W2:Y:S02]  /*4770*/  F2I.FTZ.U32.TRUNC.NTZ R5, R4 ;  /* 0x0000000400057305 */ /* 0x0000a4000021f000 */
[----:B0-----:R-:W-:Y:S02]  /*4780*/  MOV R4, RZ ;  /* 0x000000ff00047202 */ /* 0x001fe40000000f00 */
[----:B--2---:R-:W-:-:S05]  /*4790*/  IADD3 R15, PT, PT, RZ, -R5, RZ ;  /* 0x80000005ff0f7210 */ /* 0x004fca0007ffe0ff */
[----:B------:R-:W-:-:S04]  /*47a0*/  IMAD R15, R15, UR6, RZ ;  /* 0x000000060f0f7c24 */ /* 0x000fc8000f8e02ff */
[----:B------:R-:W-:-:S06]  /*47b0*/  IMAD.HI.U32 R15, R5, R15, R4 ;  /* 0x0000000f050f7227 */ /* 0x000fcc00078e0004 */
[----:B------:R-:W-:-:S04]  /*47c0*/  IMAD.HI.U32 R20, R15, R2, RZ ;  /* 0x000000020f147227 */ /* 0x000fc800078e00ff */
[----:B------:R-:W-:Y:S01]  /*47d0*/  IMAD R15, R32, R3, RZ ;  /* 0x00000003200f7224 */ /* 0x000fe200078e02ff */
[----:B------:R-:W-:-:S05]  /*47e0*/  IADD3 R5, PT, PT, -R20, RZ, RZ ;  /* 0x000000ff14057210 */ /* 0x000fca0007ffe1ff */
[----:B------:R-:W-:-:S05]  /*47f0*/  IMAD R2, R5, UR6, R2 ;  /* 0x0000000605027c24 */ /* 0x000fca000f8e0202 */
[----:B------:R-:W-:-:S13]  /*4800*/  ISETP.GE.U32.AND P0, PT, R2, UR6, PT ;  /* 0x0000000602007c0c */ /* 0x000fda000bf06070 */
[----:B------:R-:W-:Y:S01]  /*4810*/  @P0 VIADD R2, R2, -UR6 ;  /* 0x8000000602020c36 */ /* 0x000fe20008000000 */
[----:B------:R-:W-:-:S04]  /*4820*/  @P0 IADD3 R20, PT, PT, R20, 0x1, RZ ;  /* 0x0000000114140810 */ /* 0x000fc80007ffe0ff */
[----:B------:R-:W-:Y:S02]  /*4830*/  ISETP.GE.U32.AND P1, PT, R2, UR6, PT ;  /* 0x0000000602007c0c */ /* 0x000fe4000bf26070 */
[----:B------:R-:W0:Y:S11]  /*4840*/  LDC R2, c[0x0][0x3b8] ;  /* 0x0000ee00ff027b82 */ /* 0x000e360000000800 */
[----:B------:R-:W-:-:S02]  /*4850*/  @P1 IADD3 R20, PT, PT, R20, 0x1, RZ ;  /* 0x0000000114141810 */ /* 0x000fc40007ffe0ff */
[----:B------:R-:W-:-:S05]  /*4860*/  @!P2 LOP3.LUT R20, RZ, UR6, RZ, 0x33, !PT ;  /* 0x00000006ff14ac12 */ /* 0x000fca000f8e33ff */
[----:B------:R-:W-:-:S05]  /*4870*/  IMAD.IADD R20, R7, 0x1, R20 ;  /* 0x0000000107147824 */ /* 0x000fca00078e0214 */
[----:B------:R-:W-:Y:S01]  /*4880*/  LOP3.LUT R4, R20, 0x3, RZ, 0xc0, !PT ;  /* 0x0000000314047812 */ /* 0x000fe200078ec0ff */
[----:B0-----:R-:W-:-:S03]  /*4890*/  IMAD R13, R2, UR4, R11 ;  /* 0x00000004020d7c24 */ /* 0x001fc6000f8e020b */
[----:B------:R-:W-:Y:S01]  /*48a0*/  ISETP.NE.AND P0, PT, R4, 0x3, PT ;  /* 0x000000030400780c */ /* 0x000fe20003f05270 */
[----:B------:R-:W-:-:S12]  /*48b0*/  IMAD R13, R0, R13, RZ ;  /* 0x0000000d000d7224 */ /* 0x000fd800078e02ff */
[----:B------:R-:W-:Y:S05]  /*48c0*/  @!P0 BRA `(.L_x_75) ;  /* 0x00000004001c8947 */ /* 0x000fea0003800000 */
[----:B------:R-:W-:Y:S01]  /*48d0*/  IADD3 R2, PT, PT, R20, 0x1, RZ ;  /* 0x0000000114027810 */ /* 0x000fe20007ffe0ff */
[C---:B------:R-:W-:Y:S01]  /*48e0*/  IMAD.IADD R22, R28.reuse, 0x1, R13 ;  /* 0x000000011c167824 */ /* 0x040fe200078e020d */
[----:B------:R-:W-:Y:S02]  /*48f0*/  LEA R21, R28, R15, 0x2 ;  /* 0x0000000f1c157211 */ /* 0x000fe400078e10ff */
[----:B------:R-:W-:-:S04]  /*4900*/  LOP3.LUT R2, R2, 0x3, RZ, 0xc0, !PT ;  /* 0x0000000302027812 */ /* 0x000fc800078ec0ff */
[----:B------:R-:W-:-:S07]  /*4910*/  IADD3 R24, PT, PT, -R2, RZ, RZ ;  /* 0x000000ff02187210 */ /* 0x000fce0007ffe1ff */
.L_x_84:
[----:B------:R-:W-:Y:S01]  /*4920*/  IMAD.WIDE R4, R21, 0x4, R50 ;  /* 0x0000000415047825 */ /* 0x000fe200078e0232 */
[----:B-----5:R-:W0:Y:S01]  /*4930*/  MUFU.RCP R2, R9 ;  /* 0x0000000900027308 */ /* 0x020e220000001000 */
[----:B------:R-:W2:Y:S04]  /*4940*/  LDC.64 R34, c[0x0][0x398] ;  /* 0x0000e600ff227b82 */ /* 0x000ea80000000a00 */
[----:B------:R-:W3:Y:S01]  /*4950*/  LD.E.128 R4, desc[UR8][R4.64] ;  /* 0x0000000804047980 */ /* 0x000ee2000c101d00 */
[----:B------:R-:W-:Y:S01]  /*4960*/  BSSY.RECONVERGENT B4, `(.L_x_76) ;  /* 0x000000c000047945 */ /* 0x000fe20003800200 */
[----:B0-----:R-:W-:-:S04]  /*4970*/  FFMA R17, -R9, R2, 1 ;  /* 0x3f80000009117423 */ /* 0x001fc80000000102 */
[----:B------:R-:W-:Y:S01]  /*4980*/  FFMA R17, R2, R17, R2 ;  /* 0x0000001102117223 */ /* 0x000fe20000000002 */
[----:B--2---:R-:W-:Y:S01]  /*4990*/  IMAD.WIDE R34, R22, 0x10, R34 ;  /* 0x0000001016227825 */ /* 0x004fe200078e0222 */
[----:B---3--:R-:W0:Y:S03]  /*49a0*/  FCHK P0, R4, R9 ;  /* 0x0000000904007302 */ /* 0x008e260000000000 */
[----:B------:R-:W-:-:S04]  /*49b0*/  FFMA R16, R4, R17, RZ ;  /* 0x0000001104107223 */ /* 0x000fc800000000ff */
[----:B------:R-:W-:-:S04]  /*49c0*/  FFMA R2, -R9, R16, R4 ;  /* 0x0000001009027223 */ /* 0x000fc80000000104 */
[----:B------:R-:W-:Y:S01]  /*49d0*/  FFMA R16, R17, R2, R16 ;  /* 0x0000000211107223 */ /* 0x000fe20000000010 */
[----:B0-----:R-:W-:Y:S06]  /*49e0*/  @!P0 BRA `(.L_x_77) ;  /* 0x00000000000c8947 */ /* 0x001fec0003800000 */
[----:B------:R-:W-:-:S07]  /*49f0*/  MOV R8, 0x4a10 ;  /* 0x00004a1000087802 */ /* 0x000fce0000000f00 */
[----:B-1----:R-:W-:Y:S05]  /*4a00*/  CALL.REL.NOINC `($__internal_0_$__cuda_sm3x_div_rn_noftz_f32_slowpath) ;  /* 0x0000001c00987944 */ /* 0x002fea0003c00000 */
[----:B------:R-:W-:-:S07]  /*4a10*/  MOV R16, R19 ;  /* 0x0000001300107202 */ /* 0x000fce0000000f00 */
.L_x_77:
[----:B------:R-:W-:Y:S05]  /*4a20*/  BSYNC.RECONVERGENT B4 ;  /* 0x0000000000047941 */ /* 0x000fea0003800200 */
.L_x_76:
[----:B------:R-:W0:Y:S01]  /*4a30*/  MUFU.RCP R2, R9 ;  /* 0x0000000900027308 */ /* 0x000e220000001000 */
[----:B------:R-:W-:Y:S07]  /*4a40*/  BSSY.RECONVERGENT B4, `(.L_x_78) ;  /* 0x000000c000047945 */ /* 0x000fee0003800200 */
[----:B------:R-:W2:Y:S01]  /*4a50*/  FCHK P0, R5, R9 ;  /* 0x0000000905007302 */ /* 0x000ea20000000000 */
[----:B0-----:R-:W-:-:S04]  /*4a60*/  FFMA R17, -R9, R2, 1 ;  /* 0x3f80000009117423 */ /* 0x001fc80000000102 */
[----:B------:R-:W-:-:S04]  /*4a70*/  FFMA R19, R2, R17, R2 ;  /* 0x0000001102137223 */ /* 0x000fc80000000002 */
[----:B------:R-:W-:-:S04]  /*4a80*/  FFMA R2, R5, R19, RZ ;  /* 0x0000001305027223 */ /* 0x000fc800000000ff */
[----:B------:R-:W-:-:S04]  /*4a90*/  FFMA R17, -R9, R2, R5 ;  /* 0x0000000209117223 */ /* 0x000fc80000000105 */
[----:B------:R-:W-:Y:S01]  /*4aa0*/  FFMA R17, R19, R17, R2 ;  /* 0x0000001113117223 */ /* 0x000fe20000000002 */
[----:B--2---:R-:W-:Y:S06]  /*4ab0*/  @!P0 BRA `(.L_x_79) ;  /* 0x0000000000108947 */ /* 0x004fec0003800000 */
[----:B------:R-:W-:Y:S01]  /*4ac0*/  IMAD.MOV.U32 R4, RZ, RZ, R5 ;  /* 0x000000ffff047224 */ /* 0x000fe200078e0005 */
[----:B------:R-:W-:-:S07]  /*4ad0*/  MOV R8, 0x4af0 ;  /* 0x00004af000087802 */ /* 0x000fce0000000f00 */
[----:B-1----:R-:W-:Y:S05]  /*4ae0*/  CALL.REL.NOINC `($__internal_0_$__cuda_sm3x_div_rn_noftz_f32_slowpath) ;  /* 0x0000001c00607944 */ /* 0x002fea0003c00000 */
[----:B------:R-:W-:-:S07]  /*4af0*/  MOV R17, R19 ;  /* 0x0000001300117202 */ /* 0x000fce0000000f00 */
.L_x_79:
[----:B------:R-:W-:Y:S05]  /*4b00*/  BSYNC.RECONVERGENT B4 ;  /* 0x0000000000047941 */ /* 0x000fea0003800200 */
.L_x_78:
        /* <DEDUP_REMOVED lines=9> */
[----:B------:R-:W-:Y:S02]  /*4ba0*/  MOV R4, R6 ;  /* 0x0000000600047202 */ /* 0x000fe40000000f00 */
[----:B------:R-:W-:-:S07]  /*4bb0*/  MOV R8, 0x4bd0 ;  /* 0x00004bd000087802 */ /* 0x000fce0000000f00 */
[----:B-1----:R-:W-:Y:S05]  /*4bc0*/  CALL.REL.NOINC `($__internal_0_$__cuda_sm3x_div_rn_noftz_f32_slowpath) ;  /* 0x0000001c00287944 */ /* 0x002fea0003c00000 */
[----:B------:R-:W-:-:S07]  /*4bd0*/  IMAD.MOV.U32 R18, RZ, RZ, R19 ;  /* 0x000000ffff127224 */ /* 0x000fce00078e0013 */
.L_x_81:
[----:B------:R-:W-:Y:S05]  /*4be0*/  BSYNC.RECONVERGENT B4 ;  /* 0x0000000000047941 */ /* 0x000fea0003800200 */
.L_x_80:
        /* <DEDUP_REMOVED lines=12> */
.L_x_83:
[----:B------:R-:W-:Y:S05]  /*4cb0*/  BSYNC.RECONVERGENT B4 ;  /* 0x0000000000047941 */ /* 0x000fea0003800200 */
.L_x_82:
[----:B------:R-:W0:Y:S01]  /*4cc0*/  LDC R5, c[0x0][0x3c4] ;  /* 0x0000f100ff057b82 */ /* 0x000e220000000800 */
[----:B------:R2:W-:Y:S01]  /*4cd0*/  STG.E.128 desc[UR8][R34.64], R16 ;  /* 0x0000001022007986 */ /* 0x0005e2000c101d08 */
[----:B------:R-:W-:-:S04]  /*4ce0*/  IADD3 R24, PT, PT, R24, 0x1, RZ ;  /* 0x0000000118187810 */ /* 0x000fc80007ffe0ff */
[----:B------:R-:W-:Y:S01]  /*4cf0*/  ISETP.NE.AND P0, PT, R24, RZ, PT ;  /* 0x000000ff1800720c */ /* 0x000fe20003f05270 */
[----:B0-----:R-:W-:Y:S01]  /*4d00*/  IMAD.IADD R28, R28, 0x1, R5 ;  /* 0x000000011c1c7824 */ /* 0x001fe200078e0205 */
[----:B------:R-:W-:Y:S02]  /*4d10*/  LEA R21, R5, R21, 0x2 ;  /* 0x0000001505157211 */ /* 0x000fe400078e10ff */
[----:B------:R-:W-:-:S09]  /*4d20*/  IADD3 R22, PT, PT, R22, R5, RZ ;  /* 0x0000000516167210 */ /* 0x000fd20007ffe0ff */
[----:B--2---:R-:W-:Y:S05]  /*4d30*/  @P0 BRA `(.L_x_84) ;  /* 0xfffffff800f80947 */ /* 0x004fea000383ffff */
.L_x_75:
[----:B------:R-:W-:Y:S05]  /*4d40*/  BSYNC.RECONVERGENT B3 ;  /* 0x0000000000037941 */ /* 0x000fea0003800200 */
.L_x_74:
[----:B------:R-:W-:-:S13]  /*4d50*/  ISETP.GE.U32.AND P0, PT, R20, 0x3, PT ;  /* 0x000000031400780c */ /* 0x000fda0003f06070 */
[----:B------:R-:W-:Y:S05]  /*4d60*/  @!P0 BRA `(.L_x_73) ;  /* 0x0000000c00e08947 */ /* 0x000fea0003800000 */
.L_x_117:
[----:B------:R-:W-:-:S04]  /*4d70*/  IMAD R5, R28, 0x4, R15 ;  /* 0x000000041c057824 */ /* 0x000fc800078e020f */
[----:B------:R-:W-:-:S06]  /*4d80*/  IMAD.WIDE R4, R5, 0x4, R50 ;  /* 0x0000000405047825 */ /* 0x000fcc00078e0232 */
[----:B------:R-:W2:Y:S01]  /*4d90*/  LD.E.128 R4, desc[UR8][R4.64] ;  /* 0x0000000804047980 */ /* 0x000ea2000c101d00 */
[----:B0----5:R-:W0:Y:S01]  /*4da0*/  MUFU.RCP R2, R9 ;  /* 0x0000000900027308 */ /* 0x021e220000001000 */
[----:B------:R-:W-:Y:S01]  /*4db0*/  BSSY.RECONVERGENT B3, `(.L_x_85) ;  /* 0x000000c000037945 */ /* 0x000fe20003800200 */
[----:B------:R-:W-:Y:S01]  /*4dc0*/  IADD3 R24, PT, PT, R13, R28, RZ ;  /* 0x0000001c0d187210 */ /* 0x000fe20007ffe0ff */
[----:B0-----:R-:W-:-:S04]  /*4dd0*/  FFMA R17, -R9, R2, 1 ;  /* 0x3f80000009117423 */ /* 0x001fc80000000102 */
[----:B------:R-:W-:Y:S01]  /*4de0*/  FFMA R17, R2, R17, R2 ;  /* 0x0000001102117223 */ /* 0x000fe20000000002 */
[----:B--2---:R-:W0:Y:S03]  /*4df0*/  FCHK P0, R4, R9 ;  /* 0x0000000904007302 */ /* 0x004e260000000000 */
[----:B------:R-:W-:-:S04]  /*4e00*/  FFMA R16, R17, R4, RZ ;  /* 0x0000000411107223 */ /* 0x000fc800000000ff */
[----:B------:R-:W-:-:S04]  /*4e10*/  FFMA R19, -R9, R16, R4 ;  /* 0x0000001009137223 */ /* 0x000fc80000000104 */
[----:B------:R-:W-:Y:S01]  /*4e20*/  FFMA R16, R17, R19, R16 ;  /* 0x0000001311107223 */ /* 0x000fe20000000010 */
[----:B0-----:R-:W-:Y:S06]  /*4e30*/  @!P0 BRA `(.L_x_86) ;  /* 0x00000000000c8947 */ /* 0x001fec0003800000 */
[----:B------:R-:W-:-:S07]  /*4e40*/  MOV R8, 0x4e60 ;  /* 0x00004e6000087802 */ /* 0x000fce0000000f00 */
[----:B-1----:R-:W-:Y:S05]  /*4e50*/  CALL.REL.NOINC `($__internal_0_$__cuda_sm3x_div_rn_noftz_f32_slowpath) ;  /* 0x0000001800847944 */ /* 0x002fea0003c00000 */
[----:B------:R-:W-:-:S07]  /*4e60*/  MOV R16, R19 ;  /* 0x0000001300107202 */ /* 0x000fce0000000f00 */
.L_x_86:
[----:B------:R-:W-:Y:S05]  /*4e70*/  BSYNC.RECONVERGENT B3 ;  /* 0x0000000000037941 */ /* 0x000fea0003800200 */
.L_x_85:
        /* <DEDUP_REMOVED lines=13> */
.L_x_88:
[----:B------:R-:W-:Y:S05]  /*4f50*/  BSYNC.RECONVERGENT B3 ;  /* 0x0000000000037941 */ /* 0x000fea0003800200 */
.L_x_87:
        /* <DEDUP_REMOVED lines=13> */
.L_x_90:
[----:B------:R-:W-:Y:S05]  /*5030*/  BSYNC.RECONVERGENT B3 ;  /* 0x0000000000037941 */ /* 0x000fea0003800200 */
.L_x_89:
        /* <DEDUP_REMOVED lines=12> */
.L_x_92:
[----:B------:R-:W-:Y:S05]  /*5100*/  BSYNC.RECONVERGENT B3 ;  /* 0x0000000000037941 */ /* 0x000fea0003800200 */
.L_x_91:
[----:B------:R-:W0:Y:S01]  /*5110*/  LDC.64 R4, c[0x0][0x398] ;  /* 0x0000e600ff047b82 */ /* 0x000e220000000a00 */
[----:B------:R-:W-:-:S05]  /*5120*/  IADD3 R26, PT, PT, R28, UR11, RZ ;  /* 0x0000000b1c1a7c10 */ /* 0x000fca000fffe0ff */
[----:B------:R-:W-:Y:S02]  /*5130*/  IMAD R7, R26, 0x4, R15 ;  /* 0x000000041a077824 */ /* 0x000fe400078e020f */
[----:B0-----:R-:W-:-:S04]  /*5140*/  IMAD.WIDE R24, R24, 0x10, R4 ;  /* 0x0000001018187825 */ /* 0x001fc800078e0204 */
[----:B------:R-:W-:Y:S01]  /*5150*/  IMAD.WIDE R4, R7, 0x4, R50 ;  /* 0x0000000407047825 */ /* 0x000fe200078e0232 */
[----:B------:R0:W-:Y:S05]  /*5160*/  STG.E.128 desc[UR8][R24.64], R16 ;  /* 0x0000001018007986 */ /* 0x0001ea000c101d08 */
[----:B------:R-:W2:Y:S01]  /*5170*/  LD.E.128 R4, desc[UR8][R4.64] ;  /* 0x0000000804047980 */ /* 0x000ea2000c101d00 */
[----:B------:R-:W3:Y:S01]  /*5180*/  MUFU.RCP R2, R9 ;  /* 0x0000000900027308 */ /* 0x000ee20000001000 */
[----:B------:R-:W-:Y:S01]  /*5190*/  BSSY.RECONVERGENT B3, `(.L_x_93) ;  /* 0x000000b000037945 */ /* 0x000fe20003800200 */
[----:B---3--:R-:W-:-:S04]  /*51a0*/  FFMA R21, -R9, R2, 1 ;  /* 0x3f80000009157423 */ /* 0x008fc80000000102 */
[----:B------:R-:W-:Y:S02]  /*51b0*/  FFMA R21, R2, R21, R2 ;  /* 0x0000001502157223 */ /* 0x000fe40000000002 */
[----:B--2---:R-:W2:Y:S02]  /*51c0*/  FCHK P0, R4, R9 ;  /* 0x0000000904007302 */ /* 0x004ea40000000000 */
[----:B------:R-:W-:-:S04]  /*51d0*/  FFMA R20, R21, R4, RZ ;  /* 0x0000000415147223 */ /* 0x000fc800000000ff */
[----:B------:R-:W-:-:S04]  /*51e0*/  FFMA R23, -R9, R20, R4 ;  /* 0x0000001409177223 */ /* 0x000fc80000000104 */
[----:B------:R-:W-:Y:S01]  /*51f0*/  FFMA R20, R21, R23, R20 ;  /* 0x0000001715147223 */ /* 0x000fe20000000014 */
[----:B0-2---:R-:W-:Y:S06]  /*5200*/  @!P0 BRA `(.L_x_94) ;  /* 0x00000000000c8947 */ /* 0x005fec0003800000 */
[----:B------:R-:W-:-:S07]  /*5210*/  MOV R8, 0x5230 ;  /* 0x0000523000087802 */ /* 0x000fce0000000f00 */
[----:B-1----:R-:W-:Y:S05]  /*5220*/  CALL.REL.NOINC `($__internal_0_$__cuda_sm3x_div_rn_noftz_f32_slowpath) ;  /* 0x0000001400907944 */ /* 0x002fea0003c00000 */
[----:B------:R-:W-:-:S07]  /*5230*/  MOV R20, R19 ;  /* 0x0000001300147202 */ /* 0x000fce0000000f00 */
.L_x_94:
[----:B------:R-:W-:Y:S05]  /*5240*/  BSYNC.RECONVERGENT B3 ;  /* 0x0000000000037941 */ /* 0x000fea0003800200 */
.L_x_93:
        /* <DEDUP_REMOVED lines=13> */
.L_x_96:
[----:B------:R-:W-:Y:S05]  /*5320*/  BSYNC.RECONVERGENT B3 ;  /* 0x0000000000037941 */ /* 0x000fea0003800200 */
.L_x_95:
        /* <DEDUP_REMOVED lines=12> */
[----:B------:R-:W-:-:S07]  /*53f0*/  MOV R22, R19 ;  /* 0x0000001300167202 */ /* 0x000fce0000000f00 */
.L_x_98:
[----:B------:R-:W-:Y:S05]  /*5400*/  BSYNC.RECONVERGENT B3 ;  /* 0x0000000000037941 */ /* 0x000fea0003800200 */
.L_x_97:
        /* <DEDUP_REMOVED lines=13> */
.L_x_100:
[----:B------:R-:W-:Y:S05]  /*54e0*/  BSYNC.RECONVERGENT B3 ;  /* 0x0000000000037941 */ /* 0x000fea0003800200 */
.L_x_99:
[----:B------:R-:W0:Y:S02]  /*54f0*/  LDC R7, c[0x0][0x3c4] ;  /* 0x0000f100ff077b82 */ /* 0x000e240000000800 */
[----:B0-----:R-:W-:Y:S01]  /*5500*/  IADD3 R26, PT, PT, R26, R7, RZ ;  /* 0x000000071a1a7210 */ /* 0x001fe20007ffe0ff */
[----:B------:R-:W-:-:S04]  /*5510*/  IMAD.WIDE R24, R7, 0x10, R24 ;  /* 0x0000001007187825 */ /* 0x000fc800078e0218 */
[----:B------:R-:W-:Y:S01]  /*5520*/  IMAD R5, R26, 0x4, R15 ;  /* 0x000000041a057824 */ /* 0x000fe200078e020f */
[----:B------:R0:W-:Y:S03]  /*5530*/  STG.E.128 desc[UR8][R24.64], R20 ;  /* 0x0000001418007986 */ /* 0x0001e6000c101d08 */
[----:B------:R-:W-:-:S06]  /*5540*/  IMAD.WIDE R4, R5, 0x4, R50 ;  /* 0x0000000405047825 */ /* 0x000fcc00078e0232 */
        /* <DEDUP_REMOVED lines=13> */
.L_x_102:
[----:B------:R-:W-:Y:S05]  /*5620*/  BSYNC.RECONVERGENT B3 ;  /* 0x0000000000037941 */ /* 0x000fea0003800200 */
.L_x_101:
        /* <DEDUP_REMOVED lines=13> */
.L_x_104:
[----:B------:R-:W-:Y:S05]  /*5700*/  BSYNC.RECONVERGENT B3 ;  /* 0x0000000000037941 */ /* 0x000fea0003800200 */
.L_x_103:
        /* <DEDUP_REMOVED lines=13> */
.L_x_106:
[----:B------:R-:W-:Y:S05]  /*57e0*/  BSYNC.RECONVERGENT B3 ;  /* 0x0000000000037941 */ /* 0x000fea0003800200 */
.L_x_105:
        /* <DEDUP_REMOVED lines=12> */
.L_x_108:
[----:B------:R-:W-:Y:S05]  /*58b0*/  BSYNC.RECONVERGENT B3 ;  /* 0x0000000000037941 */ /* 0x000fea0003800200 */
.L_x_107:
[----:B------:R-:W0:Y:S02]  /*58c0*/  LDC R29, c[0x0][0x3c4] ;  /* 0x0000f100ff1d7b82 */ /* 0x000e240000000800 */
[----:B0-----:R-:W-:Y:S01]  /*58d0*/  IADD3 R26, PT, PT, R26, R29, RZ ;  /* 0x0000001d1a1a7210 */ /* 0x001fe20007ffe0ff */
[----:B------:R-:W-:-:S03]  /*58e0*/  IMAD.WIDE R24, R29, 0x10, R24 ;  /* 0x000000101d187825 */ /* 0x000fc600078e0218 */
[----:B------:R-:W-:Y:S02]  /*58f0*/  LEA R5, R26, R15, 0x2 ;  /* 0x0000000f1a057211 */ /* 0x000fe400078e10ff */
        /* <DEDUP_REMOVED lines=14> */
[----:B------:R-:W-:-:S07]  /*59e0*/  IMAD.MOV.U32 R20, RZ, RZ, R19 ;  /* 0x000000ffff147224 */ /* 0x000fce00078e0013 */
.L_x_110:
[----:B------:R-:W-:Y:S05]  /*59f0*/  BSYNC.RECONVERGENT B3 ;  /* 0x0000000000037941 */ /* 0x000fea0003800200 */
.L_x_109:
        /* <DEDUP_REMOVED lines=13> */
.L_x_112:
[----:B------:R-:W-:Y:S05]  /*5ad0*/  BSYNC.RECONVERGENT B3 ;  /* 0x0000000000037941 */ /* 0x000fea0003800200 */
.L_x_111:
        /* <DEDUP_REMOVED lines=13> */
.L_x_114:
[----:B------:R-:W-:Y:S05]  /*5bb0*/  BSYNC.RECONVERGENT B3 ;  /* 0x0000000000037941 */ /* 0x000fea0003800200 */
.L_x_113:
        /* <DEDUP_REMOVED lines=13> */
.L_x_116:
[----:B------:R-:W-:Y:S05]  /*5c90*/  BSYNC.RECONVERGENT B3 ;  /* 0x0000000000037941 */ /* 0x000fea0003800200 */
.L_x_115:
[C---:B------:R-:W-:Y:S01]  /*5ca0*/  IMAD.WIDE R24, R29.reuse, 0x10, R24 ;  /* 0x000000101d187825 */ /* 0x040fe200078e0218 */
[----:B------:R-:W-:-:S04]  /*5cb0*/  LEA R28, R29, R28, 0x2 ;  /* 0x0000001c1d1c7211 */ /* 0x000fc800078e10ff */
[----:B------:R0:W-:Y:S01]  /*5cc0*/  STG.E.128 desc[UR8][R24.64], R20 ;  /* 0x0000001418007986 */ /* 0x0001e2000c101d08 */
[----:B------:R-:W-:-:S13]  /*5cd0*/  ISETP.GE.AND P0, PT, R28, R0, PT ;  /* 0x000000001c00720c */ /* 0x000fda0003f06270 */
[----:B------:R-:W-:Y:S05]  /*5ce0*/  @!P0 BRA `(.L_x_117) ;  /* 0xfffffff000208947 */ /* 0x000fea000383ffff */
.L_x_73:
[----:B------:R-:W-:Y:S05]  /*5cf0*/  BSYNC.RECONVERGENT B0 ;  /* 0x0000000000007941 */ /* 0x000fea0003800200 */
.L_x_72:
[----:B------:R-:W0:Y:S02]  /*5d00*/  LDC R17, c[0x0][0x3bc] ;  /* 0x0000ef00ff117b82 */ /* 0x000e240000000800 */
[----:B0-----:R-:W-:-:S13]  /*5d10*/  ISETP.GE.AND P0, PT, R17, 0x1, PT ;  /* 0x000000011100780c */ /* 0x001fda0003f06270 */
[----:B------:R-:W-:Y:S05]  /*5d20*/  @!P0 EXIT ;  /* 0x000000000000894d */ /* 0x000fea0003800000 */
[----:B------:R-:W0:Y:S01]  /*5d30*/  LDCU UR12, c[0x0][0x3c4] ;  /* 0x00007880ff0c77ac */ /* 0x000e220008000800 */
[----:B------:R-:W-:Y:S01]  /*5d40*/  IMAD R3, R32, R3, RZ ;  /* 0x0000000320037224 */ /* 0x000fe200078e02ff */
[----:B------:R-:W1:Y:S01]  /*5d50*/  LDCU UR4, c[0x0][0x3b4] ;  /* 0x00007680ff0477ac */ /* 0x000e620008000800 */
[----:B0-----:R-:W-:Y:S02]  /*5d60*/  UISETP.LT.U32.AND UP0, UPT, UR12, 0x1, UPT ;  /* 0x000000010c00788c */ /* 0x001fe4000bf01070 */
[----:B------:R-:W-:Y:S02]  /*5d70*/  IADD3 R2, PT, PT, R0, UR12, RZ ;  /* 0x0000000c00027c10 */ /* 0x000fe4000fffe0ff */
[----:B------:R-:W-:Y:S02]  /*5d80*/  USEL UR6, UR12, 0x1, !UP0 ;  /* 0x000000010c067887 */ /* 0x000fe4000c000000 */
[CC--:B------:R-:W-:Y:S01]  /*5d90*/  ISETP.GE.AND P0, PT, R2.reuse, R17.reuse, PT ;  /* 0x000000110200720c */ /* 0x0c0fe20003f06270 */
[----:B-1----:R-:W-:Y:S01]  /*5da0*/  UIMAD UR4, UR7, UR4, UR10 ;  /* 0x00000004070472a4 */ /* 0x002fe2000f8e020a */
[----:B--234-:R-:W-:-:S02]  /*5db0*/  VIMNMX R7, PT, PT, R2, R17, !PT ;  /* 0x0000001102077248 */ /* 0x01cfc40007fe0100 */
[----:B------:R-:W-:Y:S01]  /*5dc0*/  SEL R6, RZ, 0x1, P0 ;  /* 0x00000001ff067807 */ /* 0x000fe20000000000 */
[----:B------:R-:W-:Y:S01]  /*5dd0*/  IMAD R13, RZ, RZ, -UR6 ;  /* 0x80000006ff0d7e24 */ /* 0x000fe2000f8e02ff */
[----:B------:R-:W-:Y:S01]  /*5de0*/  ISETP.NE.U32.AND P2, PT, RZ, UR6, PT ;  /* 0x00000006ff007c0c */ /* 0x000fe2000bf45070 */
[----:B------:R-:W0:Y:S01]  /*5df0*/  I2F.U32.RP R8, UR6 ;  /* 0x0000000600087d06 */ /* 0x000e220008209000 */
[----:B------:R-:W-:-:S07]  /*5e00*/  IADD3 R7, PT, PT, R7, -R2, -R6 ;  /* 0x8000000207077210 */ /* 0x000fce0007ffe806 */
[----:B0-----:R-:W0:Y:S02]  /*5e10*/  MUFU.RCP R8, R8 ;  /* 0x0000000800087308 */ /* 0x001e240000001000 */
[----:B0-----:R-:W-:-:S06]  /*5e20*/  IADD3 R4, PT, PT, R8, 0xffffffe, RZ ;  /* 0x0ffffffe08047810 */ /* 0x001fcc0007ffe0ff */
[----:B------:R0:W1:Y:S02]  /*5e30*/  F2I.FTZ.U32.TRUNC.NTZ R5, R4 ;  /* 0x0000000400057305 */ /* 0x000064000021f000 */
[----:B0-----:R-:W-:Y:S01]  /*5e40*/  MOV R4, RZ ;  /* 0x000000ff00047202 */ /* 0x001fe20000000f00 */
[----:B-1----:R-:W-:-:S04]  /*5e50*/  IMAD R13, R13, R5, RZ ;  /* 0x000000050d0d7224 */ /* 0x002fc800078e02ff */
[----:B------:R-:W-:-:S06]  /*5e60*/  IMAD.HI.U32 R8, R5, R13, R4 ;  /* 0x0000000d05087227 */ /* 0x000fcc00078e0004 */
[----:B------:R-:W-:-:S04]  /*5e70*/  IMAD.HI.U32 R5, R8, R7, RZ ;  /* 0x0000000708057227 */ /* 0x000fc800078e00ff */
[----:B------:R-:W-:-:S04]  /*5e80*/  IMAD.MOV R2, RZ, RZ, -R5 ;  /* 0x000000ffff027224 */ /* 0x000fc800078e0a05 */
[----:B------:R-:W-:Y:S02]  /*5e90*/  IMAD R7, R2, UR6, R7 ;  /* 0x0000000602077c24 */ /* 0x000fe4000f8e0207 */
[----:B------:R-:W0:Y:S03]  /*5ea0*/  LDC R2, c[0x0][0x3b8] ;  /* 0x0000ee00ff027b82 */ /* 0x000e260000000800 */
[----:B------:R-:W-:-:S13]  /*5eb0*/  ISETP.GE.U32.AND P0, PT, R7, UR6, PT ;  /* 0x0000000607007c0c */ /* 0x000fda000bf06070 */
[----:B------:R-:W-:Y:S02]  /*5ec0*/  @P0 IADD3 R7, PT, PT, R7, -UR6, RZ ;  /* 0x8000000607070c10 */ /* 0x000fe4000fffe0ff */
[----:B------:R-:W-:Y:S02]  /*5ed0*/  @P0 IADD3 R5, PT, PT, R5, 0x1, RZ ;  /* 0x0000000105050810 */ /* 0x000fe40007ffe0ff */
[----:B------:R-:W-:Y:S01]  /*5ee0*/  ISETP.GE.U32.AND P1, PT, R7, UR6, PT ;  /* 0x0000000607007c0c */ /* 0x000fe2000bf26070 */
[----:B0-----:R-:W-:-:S12]  /*5ef0*/  IMAD R11, R2, UR4, R11 ;  /* 0x00000004020b7c24 */ /* 0x001fd8000f8e020b */
[----:B------:R-:W-:Y:S01]  /*5f00*/  @P1 VIADD R5, R5, 0x1 ;  /* 0x0000000105051836 */ /* 0x000fe20000000000 */
[----:B------:R-:W-:-:S04]  /*5f10*/  @!P2 LOP3.LUT R5, RZ, UR6, RZ, 0x33, !PT ;  /* 0x00000006ff05ac12 */ /* 0x000fc8000f8e33ff */
[----:B------:R-:W-:-:S04]  /*5f20*/  IADD3 R5, PT, PT, R6, R5, RZ ;  /* 0x0000000506057210 */ /* 0x000fc80007ffe0ff */
[----:B------:R-:W-:-:S04]  /*5f30*/  LOP3.LUT R4, R5, 0x3, RZ, 0xc0, !PT ;  /* 0x0000000305047812 */ /* 0x000fc800078ec0ff */
[----:B------:R-:W-:-:S13]  /*5f40*/  ISETP.NE.AND P0, PT, R4, 0x3, PT ;  /* 0x000000030400780c */ /* 0x000fda0003f05270 */
[----:B------:R-:W-:Y:S05]  /*5f50*/  @!P0 BRA `(.L_x_118) ;  /* 0x0000000000808947 */ /* 0x000fea0003800000 */
[----:B------:R-:W0:Y:S01]  /*5f60*/  LDC.64 R6, c[0x0][0x398] ;  /* 0x0000e600ff067b82 */ /* 0x000e220000000a00 */
[----:B------:R-:W-:Y:S01]  /*5f70*/  IADD3 R2, PT, PT, R5, 0x1, RZ ;  /* 0x0000000105027810 */ /* 0x000fe20007ffe0ff */
[--C-:B------:R-:W-:Y:S01]  /*5f80*/  IMAD R17, R11, R17, R0.reuse ;  /* 0x000000110b117224 */ /* 0x100fe200078e0200 */
[----:B------:R-:W-:Y:S01]  /*5f90*/  BSSY.RECONVERGENT B0, `(.L_x_118) ;  /* 0x000001c000007945 */ /* 0x000fe20003800200 */
[----:B------:R-:W-:Y:S01]  /*5fa0*/  IMAD.IADD R13, R3, 0x1, R0 ;  /* 0x00000001030d7824 */ /* 0x000fe200078e0200 */
[----:B------:R-:W-:Y:S01]  /*5fb0*/  LOP3.LUT R15, R2, 0x3, RZ, 0xc0, !PT ;  /* 0x00000003020f7812 */ /* 0x000fe200078ec0ff */
[----:B------:R-:W-:-:S04]  /*5fc0*/  IMAD.WIDE R54, R30, 0x6, R54 ;  /* 0x000000061e367825 */ /* 0x000fc800078e0236 */
[C---:B------:R-:W-:Y:S01]  /*5fd0*/  IMAD R0, R15.reuse, UR12, R0 ;  /* 0x0000000c0f007c24 */ /* 0x040fe2000f8e0200 */
[----:B------:R-:W-:-:S07]  /*5fe0*/  IADD3 R15, PT, PT, -R15, RZ, RZ ;  /* 0x000000ff0f0f7210 */ /* 0x000fce0007ffe1ff */
.L_x_121:
[----:B-1----:R-:W-:-:S06]  /*5ff0*/  IMAD.WIDE R18, R13, 0x4, R54 ;  /* 0x000000040d127825 */ /* 0x002fcc00078e0236 */
[----:B------:R-:W2:Y:S01]  /*6000*/  LD.E R18, desc[UR8][R18.64] ;  /* 0x0000000812127980 */ /* 0x000ea2000c101900 */
[----:B-----5:R-:W1:Y:S01]  /*6010*/  MUFU.RCP R2, R9 ;  /* 0x0000000900027308 */ /* 0x020e620000001000 */
[----:B------:R-:W-:Y:S01]  /*6020*/  IADD3 R15, PT, PT, R15, 0x1, RZ ;  /* 0x000000010f0f7810 */ /* 0x000fe20007ffe0ff */
[----:B------:R-:W-:Y:S03]  /*6030*/  BSSY.RECONVERGENT B3, `(.L_x_119) ;  /* 0x000000d000037945 */ /* 0x000fe60003800200 */
[----:B------:R-:W-:Y:S01]  /*6040*/  ISETP.NE.AND P2, PT, R15, RZ, PT ;  /* 0x000000ff0f00720c */ /* 0x000fe20003f45270 */
[----:B-1----:R-:W-:-:S04]  /*6050*/  FFMA R21, -R9, R2, 1 ;  /* 0x3f80000009157423 */ /* 0x002fc80000000102 */
[----:B------:R-:W-:Y:S01]  /*6060*/  FFMA R2, R2, R21, R2 ;  /* 0x0000001502027223 */ /* 0x000fe20000000002 */
[----:B--2---:R-:W1:Y:S03]  /*6070*/  FCHK P0, R18, R9 ;  /* 0x0000000912007302 */ /* 0x004e660000000000 */
[----:B------:R-:W-:-:S04]  /*6080*/  FFMA R21, R2, R18, RZ ;  /* 0x0000001202157223 */ /* 0x000fc800000000ff */
[----:B------:R-:W-:-:S04]  /*6090*/  FFMA R4, -R9, R21, R18 ;  /* 0x0000001509047223 */ /* 0x000fc80000000112 */
[----:B------:R-:W-:Y:S01]  /*60a0*/  FFMA R19, R2, R4, R21 ;  /* 0x0000000402137223 */ /* 0x000fe20000000015 */
[----:B0-----:R-:W-:Y:S01]  /*60b0*/  IMAD.WIDE R20, R17, 0x4, R6 ;  /* 0x0000000411147825 */ /* 0x001fe200078e0206 */
[----:B-1----:R-:W-:Y:S06]  /*60c0*/  @!P0 BRA `(.L_x_120) ;  /* 0x00000000000c8947 */ /* 0x002fec0003800000 */
[----:B------:R-:W-:Y:S01]  /*60d0*/  IMAD.MOV.U32 R4, RZ, RZ, R18 ;  /* 0x000000ffff047224 */ /* 0x000fe200078e0012 */
[----:B------:R-:W-:-:S07]  /*60e0*/  MOV R8, 0x6100 ;  /* 0x0000610000087802 */ /* 0x000fce0000000f00 */
[----:B------:R-:W-:Y:S05]  /*60f0*/  CALL.REL.NOINC `($__internal_0_$__cuda_sm3x_div_rn_noftz_f32_slowpath) ;  /* 0x0000000400dc7944 */ /* 0x000fea0003c00000 */
.L_x_120:
[----:B------:R-:W-:Y:S05]  /*6100*/  BSYNC.RECONVERGENT B3 ;  /* 0x0000000000037941 */ /* 0x000fea0003800200 */
.L_x_119:
[----:B------:R1:W-:Y:S01]  /*6110*/  STG.E desc[UR8][R20.64], R19 ;  /* 0x0000001314007986 */ /* 0x0003e2000c101908 */
[----:B------:R-:W-:Y:S02]  /*6120*/  IADD3 R17, PT, PT, R17, UR13, RZ ;  /* 0x0000000d11117c10 */ /* 0x000fe4000fffe0ff */
[----:B------:R-:W-:Y:S01]  /*6130*/  IADD3 R13, PT, PT, R13, UR13, RZ ;  /* 0x0000000d0d0d7c10 */ /* 0x000fe2000fffe0ff */
[----:B------:R-:W-:Y:S06]  /*6140*/  @P2 BRA `(.L_x_121) ;  /* 0xfffffffc00a82947 */ /* 0x000fec000383ffff */
[----:B------:R-:W-:Y:S05]  /*6150*/  BSYNC.RECONVERGENT B0 ;  /* 0x0000000000007941 */ /* 0x000fea0003800200 */
.L_x_118:
[----:B------:R-:W0:Y:S01]  /*6160*/  LDC R13, c[0x0][0x3c4] ;  /* 0x0000f100ff0d7b82 */ /* 0x000e220000000800 */
[----:B------:R-:W-:-:S07]  /*6170*/  ISETP.GE.U32.AND P0, PT, R5, 0x3, PT ;  /* 0x000000030500780c */ /* 0x000fce0003f06070 */
[----:B------:R-:W2:Y:S06]  /*6180*/  LDC.64 R6, c[0x0][0x398] ;  /* 0x0000e600ff067b82 */ /* 0x000eac0000000a00 */
[----:B------:R-:W-:Y:S05]  /*6190*/  @!P0 EXIT ;  /* 0x000000000000894d */ /* 0x000fea0003800000 */
.L_x_130:
[----:B-1----:R-:W-:-:S04]  /*61a0*/  IMAD.IADD R21, R3, 0x1, R0 ;  /* 0x0000000103157824 */ /* 0x002fc800078e0200 */
[----:B------:R-:W-:-:S05]  /*61b0*/  IMAD.WIDE R20, R21, 0x4, R50 ;  /* 0x0000000415147825 */ /* 0x000fca00078e0232 */
[----:B------:R-:W3:Y:S01]  /*61c0*/  LD.E R8, desc[UR8][R20.64] ;  /* 0x0000000814087980 */ /* 0x000ee2000c101900 */
[----:B-----5:R-:W1:Y:S01]  /*61d0*/  MUFU.RCP R2, R9 ;  /* 0x0000000900027308 */ /* 0x020e620000001000 */
[----:B------:R-:W-:Y:S01]  /*61e0*/  BSSY.RECONVERGENT B0, `(.L_x_122) ;  /* 0x000000b000007945 */ /* 0x000fe20003800200 */
[----:B-1----:R-:W-:-:S04]  /*61f0*/  FFMA R5, -R9, R2, 1 ;  /* 0x3f80000009057423 */ /* 0x002fc80000000102 */
[----:B------:R-:W-:Y:S02]  /*6200*/  FFMA R2, R2, R5, R2 ;  /* 0x0000000502027223 */ /* 0x000fe40000000002 */
[----:B---3--:R-:W1:Y:S02]  /*6210*/  FCHK P0, R8, R9 ;  /* 0x0000000908007302 */ /* 0x008e640000000000 */
[----:B------:R-:W-:-:S04]  /*6220*/  FFMA R4, R2, R8, RZ ;  /* 0x0000000802047223 */ /* 0x000fc800000000ff */
[----:B------:R-:W-:-:S04]  /*6230*/  FFMA R5, -R9, R4, R8 ;  /* 0x0000000409057223 */ /* 0x000fc80000000108 */
[----:B------:R-:W-:Y:S01]  /*6240*/  FFMA R19, R2, R5, R4 ;  /* 0x0000000502137223 */ /* 0x000fe20000000004 */
[----:B-1----:R-:W-:Y:S06]  /*6250*/  @!P0 BRA `(.L_x_123) ;  /* 0x00000000000c8947 */ /* 0x002fec0003800000 */
[----:B------:R-:W-:Y:S02]  /*6260*/  MOV R4, R8 ;  /* 0x0000000800047202 */ /* 0x000fe40000000f00 */
[----:B------:R-:W-:-:S07]  /*6270*/  MOV R8, 0x6290 ;  /* 0x0000629000087802 */ /* 0x000fce0000000f00 */
[----:B0-2---:R-:W-:Y:S05]  /*6280*/  CALL.REL.NOINC `($__internal_0_$__cuda_sm3x_div_rn_noftz_f32_slowpath) ;  /* 0x0000000400787944 */ /* 0x005fea0003c00000 */
.L_x_123:
[----:B------:R-:W-:Y:S05]  /*6290*/  BSYNC.RECONVERGENT B0 ;  /* 0x0000000000007941 */ /* 0x000fea0003800200 */
.L_x_122:
[----:B------:R-:W-:Y:S02]  /*62a0*/  IMAD R17, R11, UR14, R0 ;  /* 0x0000000e0b117c24 */ /* 0x000fe4000f8e0200 */
[----:B0-----:R-:W-:-:S04]  /*62b0*/  IMAD.WIDE R20, R13, 0x4, R20 ;  /* 0x000000040d147825 */ /* 0x001fc800078e0214 */
[----:B--2---:R-:W-:-:S05]  /*62c0*/  IMAD.WIDE R16, R17, 0x4, R6 ;  /* 0x0000000411107825 */ /* 0x004fca00078e0206 */
[----:B------:R0:W-:Y:S04]  /*62d0*/  STG.E desc[UR8][R16.64], R19 ;  /* 0x0000001310007986 */ /* 0x0001e8000c101908 */
[----:B------:R-:W2:Y:S01]  /*62e0*/  LD.E R8, desc[UR8][R20.64] ;  /* 0x0000000814087980 */ /* 0x000ea2000c101900 */
[----:B------:R-:W1:Y:S01]  /*62f0*/  MUFU.RCP R2, R9 ;  /* 0x0000000900027308 */ /* 0x000e620000001000 */
[----:B------:R-:W-:Y:S01]  /*6300*/  BSSY.RECONVERGENT B0, `(.L_x_124) ;  /* 0x000000c000007945 */ /* 0x000fe20003800200 */
[----:B-1----:R-:W-:-:S04]  /*6310*/  FFMA R5, -R9, R2, 1 ;  /* 0x3f80000009057423 */ /* 0x002fc80000000102 */
[----:B------:R-:W-:Y:S02]  /*6320*/  FFMA R2, R2, R5, R2 ;  /* 0x0000000502027223 */ /* 0x000fe40000000002 */
[----:B--2---:R-:W1:Y:S02]  /*6330*/  FCHK P0, R8, R9 ;  /* 0x0000000908007302 */ /* 0x004e640000000000 */
[----:B------:R-:W-:-:S04]  /*6340*/  FFMA R4, R2, R8, RZ ;  /* 0x0000000802047223 */ /* 0x000fc800000000ff */
[----:B------:R-:W-:-:S04]  /*6350*/  FFMA R5, -R9, R4, R8 ;  /* 0x0000000409057223 */ /* 0x000fc80000000108 */
[----:B------:R-:W-:Y:S01]  /*6360*/  FFMA R5, R2, R5, R4 ;  /* 0x0000000502057223 */ /* 0x000fe20000000004 */
[----:B01----:R-:W-:Y:S06]  /*6370*/  @!P0 BRA `(.L_x_125) ;  /* 0x0000000000108947 */ /* 0x003fec0003800000 */
[----:B------:R-:W-:Y:S02]  /*6380*/  MOV R4, R8 ;  /* 0x0000000800047202 */ /* 0x000fe40000000f00 */
[----:B------:R-:W-:-:S07]  /*6390*/  MOV R8, 0x63b0 ;  /* 0x000063b000087802 */ /* 0x000fce0000000f00 */
[----:B------:R-:W-:Y:S05]  /*63a0*/  CALL.REL.NOINC `($__internal_0_$__cuda_sm3x_div_rn_noftz_f32_slowpath) ;  /* 0x0000000400307944 */ /* 0x000fea0003c00000 */
[----:B------:R-:W-:-:S07]  /*63b0*/  IMAD.MOV.U32 R5, RZ, RZ, R19 ;  /* 0x000000ffff057224 */ /* 0x000fce00078e0013 */
.L_x_125:
[----:B------:R-:W-:Y:S05]  /*63c0*/  BSYNC.RECONVERGENT B0 ;  /* 0x0000000000007941 */ /* 0x000fea0003800200 */
.L_x_124:
[----:B------:R-:W-:-:S04]  /*63d0*/  IMAD.WIDE R16, R13, 0x4, R16 ;  /* 0x000000040d107825 */ /* 0x000fc800078e0210 */
[----:B------:R-:W-:Y:S01]  /*63e0*/  IMAD.WIDE R20, R13, 0x4, R20 ;  /* 0x000000040d147825 */ /* 0x000fe200078e0214 */
        /* <DEDUP_REMOVED lines=14> */
.L_x_127:
[----:B------:R-:W-:Y:S05]  /*64d0*/  BSYNC.RECONVERGENT B0 ;  /* 0x0000000000007941 */ /* 0x000fea0003800200 */
.L_x_126:
[----:B------:R-:W-:-:S04]  /*64e0*/  IMAD.WIDE R16, R13, 0x4, R16 ;  /* 0x000000040d107825 */ /* 0x000fc800078e0210 */
[----:B------:R-:W-:Y:S01]  /*64f0*/  IMAD.WIDE R20, R13, 0x4, R20 ;  /* 0x000000040d147825 */ /* 0x000fe200078e0214 */
[----:B------:R0:W-:Y:S05]  /*6500*/  STG.E desc[UR8][R16.64], R19 ;  /* 0x0000001310007986 */ /* 0x0001ea000c101908 */
        /* <DEDUP_REMOVED lines=14> */
.L_x_129:
[----:B------:R-:W-:Y:S05]  /*65f0*/  BSYNC.RECONVERGENT B0 ;  /* 0x0000000000007941 */ /* 0x000fea0003800200 */
.L_x_128:
[C---:B------:R-:W-:Y:S01]  /*6600*/  IMAD.WIDE R16, R13.reuse, 0x4, R16 ;  /* 0x000000040d107825 */ /* 0x040fe200078e0210 */
[----:B------:R-:W-:-:S04]  /*6610*/  LEA R0, R13, R0, 0x2 ;  /* 0x000000000d007211 */ /* 0x000fc800078e10ff */
[----:B------:R3:W-:Y:S01]  /*6620*/  STG.E desc[UR8][R16.64], R5 ;  /* 0x0000000510007986 */ /* 0x0007e2000c101908 */
[----:B------:R-:W-:-:S13]  /*6630*/  ISETP.GE.AND P0, PT, R0, UR14, PT ;  /* 0x0000000e00007c0c */ /* 0x000fda000bf06270 */
[----:B---3--:R-:W-:Y:S05]  /*6640*/  @!P0 BRA `(.L_x_130) ;  /* 0xfffffff800d48947 */ /* 0x008fea000383ffff */
[----:B------:R-:W-:Y:S05]  /*6650*/  EXIT ;  /* 0x000000000000794d */ /* 0x000fea0003800000 */
.L_x_46:
[----:B------:R-:W-:Y:S01]  /*6660*/  BSSY B2, `(.L_x_131) ;  /* 0x0000007000027945 */ /* 0x000fe20003800000 */
[----:B------:R-:W-:Y:S01]  /*6670*/  MOV R20, R17 ;  /* 0x0000001100147202 */ /* 0x000fe20000000f00 */
[----:B------:R-:W-:Y:S01]  /*6680*/  IMAD.MOV.U32 R23, RZ, RZ, 0x1f ;  /* 0x0000001fff177424 */ /* 0x000fe200078e00ff */
[----:B------:R-:W-:-:S07]  /*6690*/  MOV R19, 0xffffffff ;  /* 0xffffffff00137802 */ /* 0x000fce0000000f00 */
[----:B-1---5:R-:W-:Y:S05]  /*66a0*/  WARPSYNC.COLLECTIVE R19, `(.L_x_132) ;  /* 0x0000000013087348 */ /* 0x022fea0003c00000 */
[----:B------:R0:W2:Y:S02]  /*66b0*/  SHFL.DOWN P0, R19, R20, R18, R23 ;  /* 0x0800001214137389 */ /* 0x0000a40000000017 */
[----:B012--5:R-:W-:Y:S05]  /*66c0*/  ENDCOLLECTIVE ;  /* 0x000000000000791b */ /* 0x027fea0003800000 */
.L_x_132:
[----:B------:R-:W-:Y:S05]  /*66d0*/  BSYNC B2 ;  /* 0x0000000000027941 */ /* 0x000fea0003800000 */
.L_x_131:
[----:B------:R-:W-:Y:S01]  /*66e0*/  MOV R20, R19 ;  /* 0x0000001300147202 */ /* 0x000fe20000000f00 */
[----:B------:R-:W-:Y:S06]  /*66f0*/  BRA `(.L_x_133) ;  /* 0xffffffd000587947 */ /* 0x000fec000383ffff */
.L_x_48:
[----:B------:R-:W-:Y:S01]  /*6700*/  BSSY B1, `(.L_x_134) ;  /* 0x0000005000017945 */ /* 0x000fe20003800000 */
[----:B------:R-:W-:-:S07]  /*6710*/  IMAD.MOV.U32 R19, RZ, RZ, -0x1 ;  /* 0xffffffffff137424 */ /* 0x000fce00078e00ff */
[----:B01----:R-:W-:Y:S05]  /*6720*/  WARPSYNC.COLLECTIVE R19, `(.L_x_135) ;  /* 0x0000000013087348 */ /* 0x003fea0003c00000 */
[----:B------:R-:W-:Y:S01]  /*6730*/  NOP ;  /* 0x0000000000007918 */ /* 0x000fe20000000000 */
[----:B01----:R-:W-:Y:S05]  /*6740*/  ENDCOLLECTIVE ;  /* 0x000000000000791b */ /* 0x003fea0003800000 */
.L_x_135:
[----:B------:R-:W-:Y:S05]  /*6750*/  BSYNC B1 ;  /* 0x0000000000017941 */ /* 0x000fea0003800000 */
.L_x_134:
[----:B------:R-:W-:Y:S05]  /*6760*/  BRA `(.L_x_136) ;  /* 0xffffffd0006c7947 */ /* 0x000fea000383ffff */
.L_x_51:
[----:B------:R-:W-:Y:S01]  /*6770*/  BSSY B2, `(.L_x_137) ;  /* 0x0000007000027945 */ /* 0x000fe20003800000 */
[----:B------:R-:W-:Y:S01]  /*6780*/  MOV R18, R17 ;  /* 0x0000001100127202 */ /* 0x000fe20000000f00 */
[----:B------:R-:W-:Y:S01]  /*6790*/  IMAD.MOV.U32 R19, RZ, RZ, -0x1 ;  /* 0xffffffffff137424 */ /* 0x000fe200078e00ff */
[----:B------:R-:W-:-:S07]  /*67a0*/  MOV R23, 0x1f ;  /* 0x0000001f00177802 */ /* 0x000fce0000000f00 */
[----:B-1---5:R-:W-:Y:S05]  /*67b0*/  WARPSYNC.COLLECTIVE R19, `(.L_x_138) ;  /* 0x0000000013087348 */ /* 0x022fea0003c00000 */
[----:B------:R0:W2:Y:S02]  /*67c0*/  SHFL.DOWN P0, R19, R20, R18, R23 ;  /* 0x0800001214137389 */ /* 0x0000a40000000017 */
[----:B012--5:R-:W-:Y:S05]  /*67d0*/  ENDCOLLECTIVE ;  /* 0x000000000000791b */ /* 0x027fea0003800000 */
.L_x_138:
[----:B------:R-:W-:Y:S05]  /*67e0*/  BSYNC B2 ;  /* 0x0000000000027941 */ /* 0x000fea0003800000 */
.L_x_137:
[----:B------:R-:W-:Y:S05]  /*67f0*/  BRA `(.L_x_139) ;  /* 0xffffffd000c47947 */ /* 0x000fea000383ffff */
.L_x_53:
[----:B------:R-:W-:Y:S01]  /*6800*/  BSSY B1, `(.L_x_140) ;  /* 0x0000005000017945 */ /* 0x000fe20003800000 */
[----:B------:R-:W-:-:S07]  /*6810*/  MOV R19, 0xffffffff ;  /* 0xffffffff00137802 */ /* 0x000fce0000000f00 */
[----:B01----:R-:W-:Y:S05]  /*6820*/  WARPSYNC.COLLECTIVE R19, `(.L_x_141) ;  /* 0x0000000013087348 */ /* 0x003fea0003c00000 */
[----:B------:R-:W-:Y:S01]  /*6830*/  NOP ;  /* 0x0000000000007918 */ /* 0x000fe20000000000 */
[----:B01----:R-:W-:Y:S05]  /*6840*/  ENDCOLLECTIVE ;  /* 0x000000000000791b */ /* 0x003fea0003800000 */
.L_x_141:
[----:B------:R-:W-:Y:S05]  /*6850*/  BSYNC B1 ;  /* 0x0000000000017941 */ /* 0x000fea0003800000 */
.L_x_140:
[----:B------:R-:W-:Y:S05]  /*6860*/  BRA `(.L_x_142) ;  /* 0xffffffd000dc7947 */ /* 0x000fea000383ffff */
        .weak           $__internal_0_$__cuda_sm3x_div_rn_noftz_f32_slowpath
        .type           $__internal_0_$__cuda_sm3x_div_rn_noftz_f32_slowpath,@function
        .size           $__internal_0_$__cuda_sm3x_div_rn_noftz_f32_slowpath,(.L_x_156 - $__internal_0_$__cuda_sm3x_div_rn_noftz_f32_slowpath)
$__internal_0_$__cuda_sm3x_div_rn_noftz_f32_slowpath:
[----:B------:R-:W-:Y:S01]  /*6870*/  SHF.R.U32.HI R10, RZ, 0x17, R9 ;  /* 0x00000017ff0a7819 */ /* 0x000fe20000011609 */
[----:B------:R-:W-:Y:S01]  /*6880*/  BSSY.RECONVERGENT B1, `(.L_x_143) ;  /* 0x0000064000017945 */ /* 0x000fe20003800200 */
[----:B------:R-:W-:Y:S02]  /*6890*/  SHF.R.U32.HI R2, RZ, 0x17, R4 ;  /* 0x00000017ff027819 */ /* 0x000fe40000011604 */
[----:B------:R-:W-:Y:S02]  /*68a0*/  LOP3.LUT R10, R10, 0xff, RZ, 0xc0, !PT ;  /* 0x000000ff0a0a7812 */ /* 0x000fe400078ec0ff */
[----:B------:R-:W-:Y:S02]  /*68b0*/  LOP3.LUT R2, R2, 0xff, RZ, 0xc0, !PT ;  /* 0x000000ff02027812 */ /* 0x000fe400078ec0ff */
[----:B------:R-:W-:Y:S02]  /*68c0*/  IADD3 R14, PT, PT, R10, -0x1, RZ ;  /* 0xffffffff0a0e7810 */ /* 0x000fe40007ffe0ff */
[----:B------:R-:W-:Y:S01]  /*68d0*/  MOV R23, R9 ;  /* 0x0000000900177202 */ /* 0x000fe20000000f00 */
[----:B------:R-:W-:Y:S01]  /*68e0*/  VIADD R19, R2, 0xffffffff ;  /* 0xffffffff02137836 */ /* 0x000fe20000000000 */
[----:B------:R-:W-:-:S04]  /*68f0*/  ISETP.GT.U32.AND P0, PT, R14, 0xfd, PT ;  /* 0x000000fd0e00780c */ /* 0x000fc80003f04070 */
[----:B------:R-:W-:-:S13]  /*6900*/  ISETP.GT.U32.OR P0, PT, R19, 0xfd, P0 ;  /* 0x000000fd1300780c */ /* 0x000fda0000704470 */
[----:B------:R-:W-:Y:S01]  /*6910*/  @!P0 MOV R12, RZ ;  /* 0x000000ff000c8202 */ /* 0x000fe20000000f00 */
[----:B------:R-:W-:Y:S06]  /*6920*/  @!P0 BRA `(.L_x_144) ;  /* 0x00000000005c8947 */ /* 0x000fec0003800000 */
[----:B------:R-:W-:Y:S02]  /*6930*/  FSETP.GTU.FTZ.AND P0, PT, |R4|, +INF , PT ;  /* 0x7f8000000400780b */ /* 0x000fe40003f1c200 */
[----:B------:R-:W-:-:S04]  /*6940*/  FSETP.GTU.FTZ.AND P1, PT, |R9|, +INF , PT ;  /* 0x7f8000000900780b */ /* 0x000fc80003f3c200 */
[----:B------:R-:W-:-:S13]  /*6950*/  PLOP3.LUT P0, PT, P0, P1, PT, 0xf8, 0x8f ;  /* 0x00000000008f781c */ /* 0x000fda0000703f70 */
[----:B------:R-:W-:Y:S05]  /*6960*/  @P0 BRA `(.L_x_145) ;  /* 0x0000000400500947 */ /* 0x000fea0003800000 */
[----:B------:R-:W-:-:S13]  /*6970*/  LOP3.LUT P0, RZ, R23, 0x7fffffff, R4, 0xc8, !PT ;  /* 0x7fffffff17ff7812 */ /* 0x000fda000780c804 */
[----:B------:R-:W-:Y:S05]  /*6980*/  @!P0 BRA `(.L_x_146) ;  /* 0x0000000400408947 */ /* 0x000fea0003800000 */
[C---:B------:R-:W-:Y:S02]  /*6990*/  FSETP.NEU.FTZ.AND P1, PT, |R4|.reuse, +INF , PT ;  /* 0x7f8000000400780b */ /* 0x040fe40003f3d200 */
[----:B------:R-:W-:Y:S02]  /*69a0*/  FSETP.NEU.FTZ.AND P3, PT, |R9|, +INF , PT ;  /* 0x7f8000000900780b */ /* 0x000fe40003f7d200 */
[----:B------:R-:W-:-:S11]  /*69b0*/  FSETP.NEU.FTZ.AND P0, PT, |R4|, +INF , PT ;  /* 0x7f8000000400780b */ /* 0x000fd60003f1d200 */
[----:B------:R-:W-:Y:S05]  /*69c0*/  @!P3 BRA !P1, `(.L_x_146) ;  /* 0x000000040030b947 */ /* 0x000fea0004800000 */
[----:B------:R-:W-:-:S04]  /*69d0*/  LOP3.LUT P1, RZ, R4, 0x7fffffff, RZ, 0xc0, !PT ;  /* 0x7fffffff04ff7812 */ /* 0x000fc8000782c0ff */
[----:B------:R-:W-:-:S13]  /*69e0*/  PLOP3.LUT P1, PT, P3, P1, PT, 0x2f, 0xf2 ;  /* 0x0000000000f2781c */ /* 0x000fda0001f22577 */
[----:B------:R-:W-:Y:S05]  /*69f0*/  @P1 BRA `(.L_x_147) ;  /* 0x00000004001c1947 */ /* 0x000fea0003800000 */
[----:B------:R-:W-:-:S04]  /*6a00*/  LOP3.LUT P1, RZ, R23, 0x7fffffff, RZ, 0xc0, !PT ;  /* 0x7fffffff17ff7812 */ /* 0x000fc8000782c0ff */
[----:B------:R-:W-:-:S13]  /*6a10*/  PLOP3.LUT P0, PT, P0, P1, PT, 0x2f, 0xf2 ;  /* 0x0000000000f2781c */ /* 0x000fda0000702577 */
[----:B------:R-:W-:Y:S05]  /*6a20*/  @P0 BRA `(.L_x_148) ;  /* 0x0000000400040947 */ /* 0x000fea0003800000 */
[----:B------:R-:W-:Y:S02]  /*6a30*/  ISETP.GE.AND P0, PT, R19, RZ, PT ;  /* 0x000000ff1300720c */ /* 0x000fe40003f06270 */
[----:B------:R-:W-:-:S11]  /*6a40*/  ISETP.GE.AND P1, PT, R14, RZ, PT ;  /* 0x000000ff0e00720c */ /* 0x000fd60003f26270 */
[----:B------:R-:W-:Y:S01]  /*6a50*/  @P0 IMAD.MOV.U32 R12, RZ, RZ, RZ ;  /* 0x000000ffff0c0224 */ /* 0x000fe200078e00ff */
[----:B------:R-:W-:Y:S01]  /*6a60*/  @!P0 MOV R12, 0xffffffc0 ;  /* 0xffffffc0000c8802 */ /* 0x000fe20000000f00 */
[----:B------:R-:W-:Y:S01]  /*6a70*/  @!P0 FFMA R4, R4, 1.84467440737095516160e+19, RZ ;  /* 0x5f80000004048823 */ /* 0x000fe200000000ff */
[----:B------:R-:W-:Y:S02]  /*6a80*/  @!P1 FFMA R23, R9, 1.84467440737095516160e+19, RZ ;  /* 0x5f80000009179823 */ /* 0x000fe400000000ff */
[----:B------:R-:W-:-:S07]  /*6a90*/  @!P1 IADD3 R12, PT, PT, R12, 0x40, RZ ;  /* 0x000000400c0c9810 */ /* 0x000fce0007ffe0ff */
.L_x_144:
[----:B------:R-:W-:Y:S01]  /*6aa0*/  LEA R14, R10, 0xc0800000, 0x17 ;  /* 0xc08000000a0e7811 */ /* 0x000fe200078eb8ff */
[----:B------:R-:W-:Y:S04]  /*6ab0*/  BSSY.RECONVERGENT B2, `(.L_x_149) ;  /* 0x0000036000027945 */ /* 0x000fe80003800200 */
[----:B------:R-:W-:Y:S01]  /*6ac0*/  IMAD.IADD R31, R23, 0x1, -R14 ;  /* 0x00000001171f7824 */ /* 0x000fe200078e0a0e */
[----:B------:R-:W-:-:S03]  /*6ad0*/  IADD3 R23, PT, PT, R2, -0x7f, RZ ;  /* 0xffffff8102177810 */ /* 0x000fc60007ffe0ff */
[----:B------:R-:W0:Y:S01]  /*6ae0*/  MUFU.RCP R14, R31 ;  /* 0x0000001f000e7308 */ /* 0x000e220000001000 */
[----:B------:R-:W-:Y:S01]  /*6af0*/  FADD.FTZ R19, -R31, -RZ ;  /* 0x800000ff1f137221 */ /* 0x000fe20000010100 */
[C---:B------:R-:W-:Y:S01]  /*6b00*/  IMAD R2, R23.reuse, -0x800000, R4 ;  /* 0xff80000017027824 */ /* 0x040fe200078e0204 */
[----:B------:R-:W-:-:S04]  /*6b10*/  IADD3 R23, PT, PT, R23, 0x7f, -R10 ;  /* 0x0000007f17177810 */ /* 0x000fc80007ffe80a */
[----:B------:R-:W-:Y:S01]  /*6b20*/  IADD3 R23, PT, PT, R23, R12, RZ ;  /* 0x0000000c17177210 */ /* 0x000fe20007ffe0ff */
[----:B0-----:R-:W-:-:S04]  /*6b30*/  FFMA R27, R14, R19, 1 ;  /* 0x3f8000000e1b7423 */ /* 0x001fc80000000013 */
[----:B------:R-:W-:-:S04]  /*6b40*/  FFMA R27, R14, R27, R14 ;  /* 0x0000001b0e1b7223 */ /* 0x000fc8000000000e */
[----:B------:R-:W-:-:S04]  /*6b50*/  FFMA R4, R2, R27, RZ ;  /* 0x0000001b02047223 */ /* 0x000fc800000000ff */
[----:B------:R-:W-:-:S04]  /*6b60*/  FFMA R14, R19, R4, R2 ;  /* 0x00000004130e7223 */ /* 0x000fc80000000002 */
[----:B------:R-:W-:-:S04]  /*6b70*/  FFMA R14, R27, R14, R4 ;  /* 0x0000000e1b0e7223 */ /* 0x000fc80000000004 */
[----:B------:R-:W-:-:S04]  /*6b80*/  FFMA R19, R19, R14, R2 ;  /* 0x0000000e13137223 */ /* 0x000fc80000000002 */
[----:B------:R-:W-:-:S05]  /*6b90*/  FFMA R2, R27, R19, R14 ;  /* 0x000000131b027223 */ /* 0x000fca000000000e */
[----:B------:R-:W-:-:S04]  /*6ba0*/  SHF.R.U32.HI R4, RZ, 0x17, R2 ;  /* 0x00000017ff047819 */ /* 0x000fc80000011602 */
[----:B------:R-:W-:-:S05]  /*6bb0*/  LOP3.LUT R4, R4, 0xff, RZ, 0xc0, !PT ;  /* 0x000000ff04047812 */ /* 0x000fca00078ec0ff */
[----:B------:R-:W-:-:S05]  /*6bc0*/  IMAD.IADD R4, R4, 0x1, R23 ;  /* 0x0000000104047824 */ /* 0x000fca00078e0217 */
[----:B------:R-:W-:-:S04]  /*6bd0*/  IADD3 R10, PT, PT, R4, -0x1, RZ ;  /* 0xffffffff040a7810 */ /* 0x000fc80007ffe0ff */
[----:B------:R-:W-:-:S13]  /*6be0*/  ISETP.GE.U32.AND P0, PT, R10, 0xfe, PT ;  /* 0x000000fe0a00780c */ /* 0x000fda0003f06070 */
[----:B------:R-:W-:Y:S05]  /*6bf0*/  @!P0 BRA `(.L_x_150) ;  /* 0x0000000000808947 */ /* 0x000fea0003800000 */
[----:B------:R-:W-:-:S13]  /*6c00*/  ISETP.GT.AND P0, PT, R4, 0xfe, PT ;  /* 0x000000fe0400780c */ /* 0x000fda0003f04270 */
[----:B------:R-:W-:Y:S05]  /*6c10*/  @P0 BRA `(.L_x_151) ;  /* 0x00000000006c0947 */ /* 0x000fea0003800000 */
[----:B------:R-:W-:-:S13]  /*6c20*/  ISETP.GE.AND P0, PT, R4, 0x1, PT ;  /* 0x000000010400780c */ /* 0x000fda0003f06270 */
[----:B------:R-:W-:Y:S05]  /*6c30*/  @P0 BRA `(.L_x_152) ;  /* 0x0000000000740947 */ /* 0x000fea0003800000 */
[----:B------:R-:W-:Y:S02]  /*6c40*/  ISETP.GE.AND P0, PT, R4, -0x18, PT ;  /* 0xffffffe80400780c */ /* 0x000fe40003f06270 */
[----:B------:R-:W-:-:S11]  /*6c50*/  LOP3.LUT R2, R2, 0x80000000, RZ, 0xc0, !PT ;  /* 0x8000000002027812 */ /* 0x000fd600078ec0ff */
[----:B------:R-:W-:Y:S05]  /*6c60*/  @!P0 BRA `(.L_x_152) ;  /* 0x0000000000688947 */ /* 0x000fea0003800000 */
[CCC-:B------:R-:W-:Y:S01]  /*6c70*/  FFMA.RZ R12, R27.reuse, R19.reuse, R14.reuse ;  /* 0x000000131b0c7223 */ /* 0x1c0fe2000000c00e */
[CCC-:B------:R-:W-:Y:S01]  /*6c80*/  FFMA.RP R10, R27.reuse, R19.reuse, R14.reuse ;  /* 0x000000131b0a7223 */ /* 0x1c0fe2000000800e */
[----:B------:R-:W-:Y:S01]  /*6c90*/  FFMA.RM R19, R27, R19, R14 ;  /* 0x000000131b137223 */ /* 0x000fe2000000400e */
[----:B------:R-:W-:Y:S02]  /*6ca0*/  IADD3 R14, PT, PT, R4, 0x20, RZ ;  /* 0x00000020040e7810 */ /* 0x000fe40007ffe0ff */
[----:B------:R-:W-:Y:S02]  /*6cb0*/  LOP3.LUT R12, R12, 0x7fffff, RZ, 0xc0, !PT ;  /* 0x007fffff0c0c7812 */ /* 0x000fe400078ec0ff */
[----:B------:R-:W-:Y:S02]  /*6cc0*/  ISETP.NE.AND P3, PT, R4, RZ, PT ;  /* 0x000000ff0400720c */ /* 0x000fe40003f65270 */
[----:B------:R-:W-:Y:S02]  /*6cd0*/  LOP3.LUT R23, R12, 0x800000, RZ, 0xfc, !PT ;  /* 0x008000000c177812 */ /* 0x000fe400078efcff */
[----:B------:R-:W-:Y:S01]  /*6ce0*/  ISETP.NE.AND P1, PT, R4, RZ, PT ;  /* 0x000000ff0400720c */ /* 0x000fe20003f25270 */
[----:B------:R-:W-:Y:S01]  /*6cf0*/  IMAD.MOV R4, RZ, RZ, -R4 ;  /* 0x000000ffff047224 */ /* 0x000fe200078e0a04 */
[----:B------:R-:W-:-:S02]  /*6d00*/  SHF.L.U32 R14, R23, R14, RZ ;  /* 0x0000000e170e7219 */ /* 0x000fc400000006ff */
[----:B------:R-:W-:Y:S02]  /*6d10*/  FSETP.NEU.FTZ.AND P0, PT, R10, R19, PT ;  /* 0x000000130a00720b */ /* 0x000fe40003f1d000 */
[----:B------:R-:W-:Y:S02]  /*6d20*/  SEL R4, R4, RZ, P3 ;  /* 0x000000ff04047207 */ /* 0x000fe40001800000 */
[----:B------:R-:W-:Y:S02]  /*6d30*/  ISETP.NE.AND P1, PT, R14, RZ, P1 ;  /* 0x000000ff0e00720c */ /* 0x000fe40000f25270 */
[----:B------:R-:W-:Y:S02]  /*6d40*/  SHF.R.U32.HI R23, RZ, R4, R23 ;  /* 0x00000004ff177219 */ /* 0x000fe40000011617 */
[----:B------:R-:W-:Y:S02]  /*6d50*/  PLOP3.LUT P0, PT, P0, P1, PT, 0xf8, 0x8f ;  /* 0x00000000008f781c */ /* 0x000fe40000703f70 */
[----:B------:R-:W-:-:S02]  /*6d60*/  SHF.R.U32.HI R4, RZ, 0x1, R23 ;  /* 0x00000001ff047819 */ /* 0x000fc40000011617 */
[----:B------:R-:W-:-:S04]  /*6d70*/  SEL R19, RZ, 0x1, !P0 ;  /* 0x00000001ff137807 */ /* 0x000fc80004000000 */
[----:B------:R-:W-:-:S04]  /*6d80*/  LOP3.LUT R10, R19, 0x1, R4, 0xf8, !PT ;  /* 0x00000001130a7812 */ /* 0x000fc800078ef804 */
[----:B------:R-:W-:-:S04]  /*6d90*/  LOP3.LUT R23, R10, R23, RZ, 0xc0, !PT ;  /* 0x000000170a177212 */ /* 0x000fc800078ec0ff */
[----:B------:R-:W-:-:S04]  /*6da0*/  IADD3 R23, PT, PT, R4, R23, RZ ;  /* 0x0000001704177210 */ /* 0x000fc80007ffe0ff */
[----:B------:R-:W-:Y:S01]  /*6db0*/  LOP3.LUT R2, R23, R2, RZ, 0xfc, !PT ;  /* 0x0000000217027212 */ /* 0x000fe200078efcff */
[----:B------:R-:W-:Y:S06]  /*6dc0*/  BRA `(.L_x_152) ;  /* 0x0000000000107947 */ /* 0x000fec0003800000 */
.L_x_151:
[----:B------:R-:W-:-:S04]  /*6dd0*/  LOP3.LUT R2, R2, 0x80000000, RZ, 0xc0, !PT ;  /* 0x8000000002027812 */ /* 0x000fc800078ec0ff */
[----:B------:R-:W-:Y:S01]  /*6de0*/  LOP3.LUT R2, R2, 0x7f800000, RZ, 0xfc, !PT ;  /* 0x7f80000002027812 */ /* 0x000fe200078efcff */
[----:B------:R-:W-:Y:S06]  /*6df0*/  BRA `(.L_x_152) ;  /* 0x0000000000047947 */ /* 0x000fec0003800000 */
.L_x_150:
[----:B------:R-:W-:-:S07]  /*6e00*/  LEA R2, R23, R2, 0x17 ;  /* 0x0000000217027211 */ /* 0x000fce00078eb8ff */
.L_x_152:
[----:B------:R-:W-:Y:S05]  /*6e10*/  BSYNC.RECONVERGENT B2 ;  /* 0x0000000000027941 */ /* 0x000fea0003800200 */
.L_x_149:
[----:B------:R-:W-:Y:S01]  /*6e20*/  IMAD.MOV.U32 R19, RZ, RZ, R2 ;  /* 0x000000ffff137224 */ /* 0x000fe200078e0002 */
[----:B------:R-:W-:Y:S06]  /*6e30*/  BRA `(.L_x_153) ;  /* 0x0000000000207947 */ /* 0x000fec0003800000 */
.L_x_148:
[----:B------:R-:W-:-:S04]  /*6e40*/  LOP3.LUT R4, R23, 0x80000000, R4, 0x48, !PT ;  /* 0x8000000017047812 */ /* 0x000fc800078e4804 */
[----:B------:R-:W-:Y:S01]  /*6e50*/  LOP3.LUT R19, R4, 0x7f800000, RZ, 0xfc, !PT ;  /* 0x7f80000004137812 */ /* 0x000fe200078efcff */
[----:B------:R-:W-:Y:S06]  /*6e60*/  BRA `(.L_x_153) ;  /* 0x0000000000147947 */ /* 0x000fec0003800000 */
.L_x_147:
[----:B------:R-:W-:Y:S01]  /*6e70*/  LOP3.LUT R19, R23, 0x80000000, R4, 0x48, !PT ;  /* 0x8000000017137812 */ /* 0x000fe200078e4804 */
[----:B------:R-:W-:Y:S06]  /*6e80*/  BRA `(.L_x_153) ;  /* 0x00000000000c7947 */ /* 0x000fec0003800000 */
.L_x_146:
[----:B------:R-:W0:Y:S01]  /*6e90*/  MUFU.RSQ R19, -QNAN ;  /* 0xffc0000000137908 */ /* 0x000e220000001400 */
[----:B------:R-:W-:Y:S05]  /*6ea0*/  BRA `(.L_x_153) ;  /* 0x0000000000047947 */ /* 0x000fea0003800000 */
.L_x_145:
[----:B------:R-:W-:-:S07]  /*6eb0*/  FADD.FTZ R19, R4, R9 ;  /* 0x0000000904137221 */ /* 0x000fce0000010000 */
.L_x_153:
[----:B------:R-:W-:Y:S05]  /*6ec0*/  BSYNC.RECONVERGENT B1 ;  /* 0x0000000000017941 */ /* 0x000fea0003800200 */
.L_x_143:
[----:B------:R-:W-:Y:S02]  /*6ed0*/  MOV R36, R8 ;  /* 0x0000000800247202 */ /* 0x000fe40000000f00 */
[----:B------:R-:W-:-:S04]  /*6ee0*/  MOV R37, 0x0 ;  /* 0x0000000000257802 */ /* 0x000fc80000000f00 */
[----:B0-----:R-:W-:Y:S05]  /*6ef0*/  RET.REL.NODEC R36 `(_Z16flash_attention2PfS_S_S_S_S_iiiiiiii) ;  /* 0xffffff9024407950 */ /* 0x001fea0003c3ffff */
.L_x_154:
[----:B------:R-:W-:-:S00]  /*6f00*/  BRA `(.L_x_154) ;  /* 0xfffffffc00fc7947 */ /* 0x000fc0000383ffff */
[----:B------:R-:W-:-:S00]  /*6f10*/  NOP ;  /* 0x0000000000007918 */ /* 0x000fc00000000000 */
        /* <DEDUP_REMOVED lines=14> */
.L_x_156:


//--------------------- .text._Z20initToInfinity_floatPfi --------------------------
	.section	.text._Z20initToInfinity_floatPfi,"ax",@progbits
	.align	128
        .global         _Z20initToInfinity_floatPfi
        .type           _Z20initToInfinity_floatPfi,@function
        .size           _Z20initToInfinity_floatPfi,(.L_x_158 - _Z20initToInfinity_floatPfi)
        .other          _Z20initToInfinity_floatPfi,@"STO_CUDA_ENTRY STV_DEFAULT"
_Z20initToInfinity_floatPfi:
.text._Z20initToInfinity_floatPfi:
[----:B------:R-:W-:Y:S01]  /*0000*/  LDC R1, c[0x0][0x37c] ;  /* 0x0000df00ff017b82 */ /* 0x000fe20000000800 */
[----:B------:R-:W0:Y:S01]  /*0010*/  S2R R5, SR_CTAID.X ;  /* 0x0000000000057919 */ /* 0x000e220000002500 */
[----:B------:R-:W0:Y:S01]  /*0020*/  LDCU UR4, c[0x0][0x360] ;  /* 0x00006c00ff0477ac */ /* 0x000e220008000800 */
[----:B------:R-:W0:Y:S01]  /*0030*/  S2R R0, SR_TID.X ;  /* 0x0000000000007919 */ /* 0x000e220000002100 */
[----:B------:R-:W1:Y:S01]  /*0040*/  LDCU UR5, c[0x0][0x388] ;  /* 0x00007100ff0577ac */ /* 0x000e620008000800 */
[----:B0-----:R-:W-:-:S05]  /*0050*/  IMAD R5, R5, UR4, R0 ;  /* 0x0000000405057c24 */ /* 0x001fca000f8e0200 */
[----:B-1----:R-:W-:-:S13]  /*0060*/  ISETP.GE.AND P0, PT, R5, UR5, PT ;  /* 0x0000000505007c0c */ /* 0x002fda000bf06270 */
[----:B------:R-:W-:Y:S05]  /*0070*/  @P0 EXIT ;  /* 0x000000000000094d */ /* 0x000fea0003800000 */
[----:B------:R-:W0:Y:S01]  /*0080*/  LDC.64 R2, c[0x0][0x380] ;  /* 0x0000e000ff027b82 */ /* 0x000e220000000a00 */
[----:B------:R-:W1:Y:S01]  /*0090*/  LDCU.64 UR4, c[0x0][0x358] ;  /* 0x00006b00ff0477ac */ /* 0x000e620008000a00 */
[----:B------:R-:W-:Y:S01]  /*00a0*/  MOV R7, 0xff800000 ;  /* 0xff80000000077802 */ /* 0x000fe20000000f00 */
[----:B0-----:R-:W-:-:S05]  /*00b0*/  IMAD.WIDE R2, R5, 0x4, R2 ;  /* 0x0000000405027825 */ /* 0x001fca00078e0202 */
[----:B-1----:R-:W-:Y:S01]  /*00c0*/  STG.E desc[UR4][R2.64], R7 ;  /* 0x0000000702007986 */ /* 0x002fe2000c101904 */
[----:B------:R-:W-:Y:S05]  /*00d0*/  EXIT ;  /* 0x000000000000794d */ /* 0x000fea0003800000 */
.L_x_155:
        /* <DEDUP_REMOVED lines=10> */
.L_x_158:


//--------------------- .nv.shared._Z16flash_attention2PfS_S_S_S_S_iiiiiiii --------------------------
	.section	.nv.shared._Z16flash_attention2PfS_S_S_S_S_iiiiiiii,"aw",@nobits
	.sectionflags	@""
	.align	16
	.zero		1024


//--------------------- .nv.shared.reserved.0     --------------------------
	.section	.nv.shared.reserved.0,"aw",@nobits
	.weak		__nv_reservedSMEM_offset_0_alias
	.size		__nv_reservedSMEM_offset_0_alias, 0, 64
	.other		__nv_reservedSMEM_offset_0_alias,@"STO_CUDA_RESERVED_SHARED STV_DEFAULT"
__nv_reservedSMEM_offset_0_alias:
	.zero		0
	.zero		64


//--------------------- .nv.shared._Z20initToInfinity_floatPfi --------------------------
	.section	.nv.shared._Z20initToInfinity_floatPfi,"aw",@nobits
	.sectionflags	@""
	.align	16
	.zero		1024


//--------------------- .nv.constant0._Z16flash_attention2PfS_S_S_S_S_iiiiiiii --------------------------
	.section	.nv.constant0._Z16flash_attention2PfS_S_S_S_S_iiiiiiii,"a",@progbits
	.sectionflags	@""
	.align	4
.nv.constant0._Z16flash_attention2PfS_S_S_S_S_iiiiiiii:
	.zero		976


//--------------------- .nv.constant0._Z20initToInfinity_floatPfi --------------------------
	.section	.nv.constant0._Z20initToInfinity_floatPfi,"a",@progbits
	.sectionflags	@""
	.align	4
.nv.constant0._Z20initToInfinity_floatPfi:
	.zero		908


//--------------------- SYMBOLS --------------------------

	.type		.nv.reservedSmem.offset0,@object
	.size		.nv.reservedSmem.offset0,0x4
	.type		.nv.reservedSmem.cap,@object
	.size		.nv.reservedSmem.cap,0x4
